	.target	sm_90a

	.elftype	@"ET_EXEC"


//--------------------- .note.nv.tkinfo           --------------------------
	.section	.note.nv.tkinfo,"",@"SHT_NOTE"
	.sectionflags	@"SHF_NOTE_NV_TKINFO"
	.tkinfo
        /*0018*/ 	.word	0x00000002
        /*0030*/ 	.string	""
        /*0030*/ 	.string	"ptxas"
        /*0030*/ 	.string	"Cuda compilation tools, release 13.0, V13.0.88"
        /*0030*/ 	.string	"Build cuda_13.0.r13.0/compiler.36424714_0"
        /*0030*/ 	.string	"-arch sm_90a -m 64 "



//--------------------- .note.nv.cuinfo           --------------------------
	.section	.note.nv.cuinfo,"",@"SHT_NOTE"
	.sectionflags	@"SHF_NOTE_NV_CUINFO"
        /*0018*/ 	.short	0x0002
        /*001a*/ 	.short	0x005a
        /*001c*/ 	.short	0x0082
	.zero		2


//--------------------- .nv.info                  --------------------------
	.section	.nv.info,"",@"SHT_CUDA_INFO"
	.align	4


	//----- nvinfo : EIATTR_REGCOUNT
	.align		4
        /*0000*/ 	.byte	0x04, 0x2f
        /*0002*/ 	.short	(.L_15 - .L_14)
	.align		4
.L_14:
        /*0004*/ 	.word	index@(_ZN7cutlass13device_kernelINS_4gemm6kernel13GemmUniversalIN4cute5tupleIJiiiiEEENS1_10collective13CollectiveMmaINS1_34MainloopSm90TmaGmmaWarpSpecializedILi3ENS5_IJNS4_1CILi1EEENSA_ILi2EEESB_EEENS1_35KernelTmaWarpSpecializedCooperativeEEENS5_IJNSA_ILi256EEENSA_ILi64EEESH_EEENS_10bfloat16_tENS5_IJlSB_lEEESJ_SK_NS4_8TiledMMAINS4_8MMA_AtomIJNS4_4SM904GMMA27MMA_64x64x16_F32BF16BF16_SSILNSO_5MajorE0ELSQ_0ELNSO_7ScaleInE1ELSR_1EEEEEENS4_6LayoutINS5_IJSC_SB_SB_EEENS5_IJSB_NSA_ILi0EEESW_EEEEENS5_IJNS4_10UnderscoreESZ_SZ_EEEEENS4_23SM90_TMA_LOAD_MULTICASTENS4_14ComposedLayoutINS4_7SwizzleILi3ELi4ELi3EEENS4_18smem_ptr_flag_bitsILi16EEENSU_INS5_IJNSA_ILi8EEESH_EEENS5_IJSH_SB_EEEEEEEvNS4_8identityENS4_13SM90_TMA_LOADES1C_vS1D_EENS_8epilogue10collective6detail29Sm90TmaWarpSpecializedAdapterINS1H_15DefaultEpilogueISJ_SK_SK_NS1G_6thread17LinearCombinationISJ_Li1EffLNS1L_9ScaleType4KindE0ELNS_15FloatRoundStyleE2ESJ_EENS1_15EpilogueDefaultEEEEEvvEEEEvNT_6ParamsE)
        /*0008*/ 	.word	0x000000a8


	//----- nvinfo : EIATTR_FRAME_SIZE
	.align		4
.L_15:
        /*000c*/ 	.byte	0x04, 0x11
        /*000e*/ 	.short	(.L_17 - .L_16)
	.align		4
.L_16:
        /*0010*/ 	.word	index@(_ZN7cutlass13device_kernelINS_4gemm6kernel13GemmUniversalIN4cute5tupleIJiiiiEEENS1_10collective13CollectiveMmaINS1_34MainloopSm90TmaGmmaWarpSpecializedILi3ENS5_IJNS4_1CILi1EEENSA_ILi2EEESB_EEENS1_35KernelTmaWarpSpecializedCooperativeEEENS5_IJNSA_ILi256EEENSA_ILi64EEESH_EEENS_10bfloat16_tENS5_IJlSB_lEEESJ_SK_NS4_8TiledMMAINS4_8MMA_AtomIJNS4_4SM904GMMA27MMA_64x64x16_F32BF16BF16_SSILNSO_5MajorE0ELSQ_0ELNSO_7ScaleInE1ELSR_1EEEEEENS4_6LayoutINS5_IJSC_SB_SB_EEENS5_IJSB_NSA_ILi0EEESW_EEEEENS5_IJNS4_10UnderscoreESZ_SZ_EEEEENS4_23SM90_TMA_LOAD_MULTICASTENS4_14ComposedLayoutINS4_7SwizzleILi3ELi4ELi3EEENS4_18smem_ptr_flag_bitsILi16EEENSU_INS5_IJNSA_ILi8EEESH_EEENS5_IJSH_SB_EEEEEEEvNS4_8identityENS4_13SM90_TMA_LOADES1C_vS1D_EENS_8epilogue10collective6detail29Sm90TmaWarpSpecializedAdapterINS1H_15DefaultEpilogueISJ_SK_SK_NS1G_6thread17LinearCombinationISJ_Li1EffLNS1L_9ScaleType4KindE0ELNS_15FloatRoundStyleE2ESJ_EENS1_15EpilogueDefaultEEEEEvvEEEEvNT_6ParamsE)
        /*0014*/ 	.word	0x00000000


	//----- nvinfo : EIATTR_MIN_STACK_SIZE
	.align		4
.L_17:
        /*0018*/ 	.byte	0x04, 0x12
        /*001a*/ 	.short	(.L_19 - .L_18)
	.align		4
.L_18:
        /*001c*/ 	.word	index@(_ZN7cutlass13device_kernelINS_4gemm6kernel13GemmUniversalIN4cute5tupleIJiiiiEEENS1_10collective13CollectiveMmaINS1_34MainloopSm90TmaGmmaWarpSpecializedILi3ENS5_IJNS4_1CILi1EEENSA_ILi2EEESB_EEENS1_35KernelTmaWarpSpecializedCooperativeEEENS5_IJNSA_ILi256EEENSA_ILi64EEESH_EEENS_10bfloat16_tENS5_IJlSB_lEEESJ_SK_NS4_8TiledMMAINS4_8MMA_AtomIJNS4_4SM904GMMA27MMA_64x64x16_F32BF16BF16_SSILNSO_5MajorE0ELSQ_0ELNSO_7ScaleInE1ELSR_1EEEEEENS4_6LayoutINS5_IJSC_SB_SB_EEENS5_IJSB_NSA_ILi0EEESW_EEEEENS5_IJNS4_10UnderscoreESZ_SZ_EEEEENS4_23SM90_TMA_LOAD_MULTICASTENS4_14ComposedLayoutINS4_7SwizzleILi3ELi4ELi3EEENS4_18smem_ptr_flag_bitsILi16EEENSU_INS5_IJNSA_ILi8EEESH_EEENS5_IJSH_SB_EEEEEEEvNS4_8identityENS4_13SM90_TMA_LOADES1C_vS1D_EENS_8epilogue10collective6detail29Sm90TmaWarpSpecializedAdapterINS1H_15DefaultEpilogueISJ_SK_SK_NS1G_6thread17LinearCombinationISJ_Li1EffLNS1L_9ScaleType4KindE0ELNS_15FloatRoundStyleE2ESJ_EENS1_15EpilogueDefaultEEEEEvvEEEEvNT_6ParamsE)
        /*0020*/ 	.word	0x00000000
.L_19:


//--------------------- .nv.compat                --------------------------
	.section	.nv.compat,"",@"SHT_CUDA_COMPAT_INFO"
	.align	4
        /*0000*/ 	.byte	0x02, 0x09, 0x01, 0x00, 0x02, 0x02, 0x04, 0x00, 0x02, 0x05, 0x05, 0x00, 0x03, 0x07, 0x01, 0x01
        /*0010*/ 	.byte	0x02, 0x03, 0x01, 0x00, 0x02, 0x06, 0x01, 0x00, 0x04, 0x0b, 0x08, 0x00, 0x00, 0x00, 0x00, 0x00
        /*0020*/ 	.byte	0x00, 0x00, 0x00, 0x00


//--------------------- .nv.info._ZN7cutlass13device_kernelINS_4gemm6kernel13GemmUniversalIN4cute5tupleIJiiiiEEENS1_10collective13CollectiveMmaINS1_34MainloopSm90TmaGmmaWarpSpecializedILi3ENS5_IJNS4_1CILi1EEENSA_ILi2EEESB_EEENS1_35KernelTmaWarpSpecializedCooperativeEEENS5_IJNSA_ILi256EEENSA_ILi64EEESH_EEENS_10bfloat16_tENS5_IJlSB_lEEESJ_SK_NS4_8TiledMMAINS4_8MMA_AtomIJNS4_4SM904GMMA27MMA_64x64x16_F32BF16BF16_SSILNSO_5MajorE0ELSQ_0ELNSO_7ScaleInE1ELSR_1EEEEEENS4_6LayoutINS5_IJSC_SB_SB_EEENS5_IJSB_NSA_ILi0EEESW_EEEEENS5_IJNS4_10UnderscoreESZ_SZ_EEEEENS4_23SM90_TMA_LOAD_MULTICASTENS4_14ComposedLayoutINS4_7SwizzleILi3ELi4ELi3EEENS4_18smem_ptr_flag_bitsILi16EEENSU_INS5_IJNSA_ILi8EEESH_EEENS5_IJSH_SB_EEEEEEEvNS4_8identityENS4_13SM90_TMA_LOADES1C_vS1D_EENS_8epilogue10collective6detail29Sm90TmaWarpSpecializedAdapterINS1H_15DefaultEpilogueISJ_SK_SK_NS1G_6thread17LinearCombinationISJ_Li1EffLNS1L_9ScaleType4KindE0ELNS_15FloatRoundStyleE2ESJ_EENS1_15EpilogueDefaultEEEEEvvEEEEvNT_6ParamsE --------------------------
	.section	.nv.info._ZN7cutlass13device_kernelINS_4gemm6kernel13GemmUniversalIN4cute5tupleIJiiiiEEENS1_10collective13CollectiveMmaINS1_34MainloopSm90TmaGmmaWarpSpecializedILi3ENS5_IJNS4_1CILi1EEENSA_ILi2EEESB_EEENS1_35KernelTmaWarpSpecializedCooperativeEEENS5_IJNSA_ILi256EEENSA_ILi64EEESH_EEENS_10bfloat16_tENS5_IJlSB_lEEESJ_SK_NS4_8TiledMMAINS4_8MMA_AtomIJNS4_4SM904GMMA27MMA_64x64x16_F32BF16BF16_SSILNSO_5MajorE0ELSQ_0ELNSO_7ScaleInE1ELSR_1EEEEEENS4_6LayoutINS5_IJSC_SB_SB_EEENS5_IJSB_NSA_ILi0EEESW_EEEEENS5_IJNS4_10UnderscoreESZ_SZ_EEEEENS4_23SM90_TMA_LOAD_MULTICASTENS4_14ComposedLayoutINS4_7SwizzleILi3ELi4ELi3EEENS4_18smem_ptr_flag_bitsILi16EEENSU_INS5_IJNSA_ILi8EEESH_EEENS5_IJSH_SB_EEEEEEEvNS4_8identityENS4_13SM90_TMA_LOADES1C_vS1D_EENS_8epilogue10collective6detail29Sm90TmaWarpSpecializedAdapterINS1H_15DefaultEpilogueISJ_SK_SK_NS1G_6thread17LinearCombinationISJ_Li1EffLNS1L_9ScaleType4KindE0ELNS_15FloatRoundStyleE2ESJ_EENS1_15EpilogueDefaultEEEEEvvEEEEvNT_6ParamsE,"",@"SHT_CUDA_INFO"
	.sectionflags	@""
	.align	4


	//----- nvinfo : EIATTR_CUDA_API_VERSION
	.align		4
        /*0000*/ 	.byte	0x04, 0x37
        /*0002*/ 	.short	(.L_21 - .L_20)
.L_20:
        /*0004*/ 	.word	0x00000082


	//----- nvinfo : EIATTR_KPARAM_INFO
	.align		4
.L_21:
        /*0008*/ 	.byte	0x04, 0x17
        /*000a*/ 	.short	(.L_23 - .L_22)
.L_22:
        /*000c*/ 	.word	0x00000000
        /*0010*/ 	.short	0x0000
        /*0012*/ 	.short	0x0070
        /*0014*/ 	.byte	0x00, 0xf0, 0x01, 0x10


	//----- nvinfo : EIATTR_SPARSE_MMA_MASK
	.align		4
.L_23:
        /*0018*/ 	.byte	0x03, 0x50
        /*001a*/ 	.short	0x0000


	//----- nvinfo : EIATTR_MAXREG_COUNT
	.align		4
        /*001c*/ 	.byte	0x03, 0x1b
        /*001e*/ 	.short	0x00a8


	//----- nvinfo : EIATTR_NUM_BARRIERS
	.align		4
        /*0020*/ 	.byte	0x02, 0x4c
        /*0022*/ 	.byte	0x01
	.zero		1


	//----- nvinfo : EIATTR_EXTERNS
	.align		4
        /*0024*/ 	.byte	0x04, 0x0f
        /*0026*/ 	.short	(.L_25 - .L_24)


	//   ....[0]....
	.align		4
.L_24:
        /*0028*/ 	.word	index@(__assertfail)


	//----- nvinfo : EIATTR_MERCURY_ISA_VERSION
	.align		4
.L_25:
        /*002c*/ 	.byte	0x03, 0x5f
        /*002e*/ 	.short	0x0101


	//----- nvinfo : EIATTR_INT_WARP_WIDE_INSTR_OFFSETS
	.align		4
        /*0030*/ 	.byte	0x04, 0x31
        /*0032*/ 	.short	(.L_27 - .L_26)


	//   ....[0]....
.L_26:
        /*0034*/ 	.word	0x00000450


	//   ....[1]....
        /*0038*/ 	.word	0x00000470


	//   ....[2]....
        /*003c*/ 	.word	0x00000620


	//----- nvinfo : EIATTR_COOP_GROUP_MASK_REGIDS
	.align		4
.L_27:
        /*0040*/ 	.byte	0x04, 0x29
        /*0042*/ 	.short	(.L_29 - .L_28)


	//   ....[0]....
.L_28:
        /*0044*/ 	.word	0xffffffff


	//   ....[1]....
        /*0048*/ 	.word	0xffffffff


	//   ....[2]....
        /*004c*/ 	.word	0xffffffff


	//   ....[3]....
        /*0050*/ 	.word	0xffffffff


	//   ....[4]....
        /*0054*/ 	.word	0xffffffff


	//   ....[5]....
        /*0058*/ 	.word	0xffffffff


	//----- nvinfo : EIATTR_COOP_GROUP_INSTR_OFFSETS
	.align		4
.L_29:
        /*005c*/ 	.byte	0x04, 0x28
        /*005e*/ 	.short	(.L_31 - .L_30)


	//   ....[0]....
.L_30:
        /*0060*/ 	.word	0x00000060


	//   ....[1]....
        /*0064*/ 	.word	0x00000070


	//   ....[2]....
        /*0068*/ 	.word	0x00000130


	//   ....[3]....
        /*006c*/ 	.word	0x000002a0


	//   ....[4]....
        /*0070*/ 	.word	0x00000760


	//   ....[5]....
        /*0074*/ 	.word	0x000011c0


	//----- nvinfo : EIATTR_REG_RECONFIG
	.align		4
.L_31:
        /*0078*/ 	.byte	0x01, 0x54
	.zero		2


	//----- nvinfo : EIATTR_SYSCALL_OFFSETS
	.align		4
        /*007c*/ 	.byte	0x04, 0x46
        /*007e*/ 	.short	(.L_33 - .L_32)


	//   ....[0]....
.L_32:
        /*0080*/ 	.word	0x00001380


	//----- nvinfo : EIATTR_MBARRIER_INSTR_OFFSETS
	.align		4
.L_33:
        /*0084*/ 	.byte	0x04, 0x39
        /*0086*/ 	.short	(.L_35 - .L_34)


	//   ....[0]....
.L_34:
        /*0088*/ 	.word	0x00000230
        /*008c*/ 	.word	0x000000ff
        /*0090*/ 	.word	0x00000000
        /*0094*/ 	.short	0x0100
        /*0096*/ 	.byte	0x08
	.zero		1


	//   ....[1]....
        /*0098*/ 	.word	0x00000240
        /*009c*/ 	.word	0x000000ff
        /*00a0*/ 	.word	0x00000018
        /*00a4*/ 	.short	0x0100
        /*00a6*/ 	.byte	0x08
	.zero		1


	//   ....[2]....
        /*00a8*/ 	.word	0x00000250
        /*00ac*/ 	.word	0x000000ff
        /*00b0*/ 	.word	0x00000008
        /*00b4*/ 	.short	0x0100
        /*00b6*/ 	.byte	0x08
	.zero		1


	//   ....[3]....
        /*00b8*/ 	.word	0x00000260
        /*00bc*/ 	.word	0x000000ff
        /*00c0*/ 	.word	0x00000020
        /*00c4*/ 	.short	0x0100
        /*00c6*/ 	.byte	0x08
	.zero		1


	//   ....[4]....
        /*00c8*/ 	.word	0x00000270
        /*00cc*/ 	.word	0x000000ff
        /*00d0*/ 	.word	0x00000010
        /*00d4*/ 	.short	0x0100
        /*00d6*/ 	.byte	0x08
	.zero		1


	//   ....[5]....
        /*00d8*/ 	.word	0x00000280
        /*00dc*/ 	.word	0x000000ff
        /*00e0*/ 	.word	0x00000028
        /*00e4*/ 	.short	0x0100
        /*00e6*/ 	.byte	0x08
	.zero		1


	//   ....[6]....
        /*00e8*/ 	.word	0x000006a0
        /*00ec*/ 	.word	0x000000ff
        /*00f0*/ 	.word	0x00000040
        /*00f4*/ 	.short	0x0100
        /*00f6*/ 	.byte	0x06
	.zero		1


	//   ....[7]....
        /*00f8*/ 	.word	0x00000710
        /*00fc*/ 	.word	0x000000ff
        /*0100*/ 	.word	0x00000048
        /*0104*/ 	.short	0x0100
        /*0106*/ 	.byte	0x06
	.zero		1


	//   ....[8]....
        /*0108*/ 	.word	0x00001440
        /*010c*/ 	.word	0x00000003
        /*0110*/ 	.word	0x00000000
        /*0114*/ 	.short	0x010a
        /*0116*/ 	.byte	0x3f
	.zero		1


	//   ....[9]....
        /*0118*/ 	.word	0x00001480
        /*011c*/ 	.word	0x00000003
        /*0120*/ 	.word	0x00000000
        /*0124*/ 	.short	0x010a
        /*0126*/ 	.byte	0x3f
	.zero		1


	//   ....[10]....
        /*0128*/ 	.word	0x000019d0
        /*012c*/ 	.word	0x00000005
        /*0130*/ 	.word	0x00000000
        /*0134*/ 	.short	0x010a
        /*0136*/ 	.byte	0x3f
	.zero		1


	//   ....[11]....
        /*0138*/ 	.word	0x00001a10
        /*013c*/ 	.word	0x00000005
        /*0140*/ 	.word	0x00000000
        /*0144*/ 	.short	0x010a
        /*0146*/ 	.byte	0x3f
	.zero		1


	//   ....[12]....
        /*0148*/ 	.word	0x00001df0
        /*014c*/ 	.word	0x00000005
        /*0150*/ 	.word	0x00000000
        /*0154*/ 	.short	0x0101
        /*0156*/ 	.byte	0x3f
	.zero		1


	//   ....[13]....
        /*0158*/ 	.word	0x00002010
        /*015c*/ 	.word	0x00000003
        /*0160*/ 	.word	0x00000000
        /*0164*/ 	.short	0x0101
        /*0166*/ 	.byte	0x3f
	.zero		1


	//   ....[14]....
        /*0168*/ 	.word	0x00007e50
        /*016c*/ 	.word	0x00000014
        /*0170*/ 	.word	0x00000018
        /*0174*/ 	.short	0x010a
        /*0176*/ 	.byte	0x3f
	.zero		1


	//   ....[15]....
        /*0178*/ 	.word	0x000081d0
        /*017c*/ 	.word	0x00000003
        /*0180*/ 	.word	0x00000048
        /*0184*/ 	.short	0x0101
        /*0186*/ 	.byte	0x3f
	.zero		1


	//   ....[16]....
        /*0188*/ 	.word	0x00008920
        /*018c*/ 	.word	0x00000007
        /*0190*/ 	.word	0x00000000
        /*0194*/ 	.short	0x010a
        /*0196*/ 	.byte	0x3f
	.zero		1


	//   ....[17]....
        /*0198*/ 	.word	0x000089a0
        /*019c*/ 	.word	0x00000006
        /*01a0*/ 	.word	0x00000000
        /*01a4*/ 	.short	0x010a
        /*01a6*/ 	.byte	0x3f
	.zero		1


	//   ....[18]....
        /*01a8*/ 	.word	0x00008a30
        /*01ac*/ 	.word	0x00000003
        /*01b0*/ 	.word	0x00000000
        /*01b4*/ 	.short	0x010a
        /*01b6*/ 	.byte	0x3f
	.zero		1


	//   ....[19]....
        /*01b8*/ 	.word	0x00008a90
        /*01bc*/ 	.word	0x00000003
        /*01c0*/ 	.word	0x00000000
        /*01c4*/ 	.short	0x010a
        /*01c6*/ 	.byte	0x3f
	.zero		1


	//   ....[20]....
        /*01c8*/ 	.word	0x00008ae0
        /*01cc*/ 	.word	0x00000005
        /*01d0*/ 	.word	0x00000000
        /*01d4*/ 	.short	0x010a
        /*01d6*/ 	.byte	0x3f
	.zero		1


	//   ....[21]....
        /*01d8*/ 	.word	0x00008bb0
        /*01dc*/ 	.word	0x00000014
        /*01e0*/ 	.word	0x00000018
        /*01e4*/ 	.short	0x010a
        /*01e6*/ 	.byte	0x3f
	.zero		1


	//   ....[22]....
        /*01e8*/ 	.word	0x00008c80
        /*01ec*/ 	.word	0x00000007
        /*01f0*/ 	.word	0x00000000
        /*01f4*/ 	.short	0x010a
        /*01f6*/ 	.byte	0x3f
	.zero		1


	//   ....[23]....
        /*01f8*/ 	.word	0x00008cd0
        /*01fc*/ 	.word	0x00000006
        /*0200*/ 	.word	0x00000000
        /*0204*/ 	.short	0x010a
        /*0206*/ 	.byte	0x3f
	.zero		1


	//----- nvinfo : EIATTR_NUM_MBARRIERS
	.align		4
.L_35:
        /*0208*/ 	.byte	0x03, 0x38
        /*020a*/ 	.short	0x0008


	//----- nvinfo : EIATTR_EXIT_INSTR_OFFSETS
	.align		4
        /*020c*/ 	.byte	0x04, 0x1c
        /*020e*/ 	.short	(.L_37 - .L_36)


	//   ....[0]....
.L_36:
        /*0210*/ 	.word	0x000008d0


	//   ....[1]....
        /*0214*/ 	.word	0x000010f0


	//   ....[2]....
        /*0218*/ 	.word	0x00007570


	//   ....[3]....
        /*021c*/ 	.word	0x00007ad0


	//   ....[4]....
        /*0220*/ 	.word	0x00008a80


	//----- nvinfo : EIATTR_MAX_THREADS
	.align		4
.L_37:
        /*0224*/ 	.byte	0x04, 0x05
        /*0226*/ 	.short	(.L_39 - .L_38)
.L_38:
        /*0228*/ 	.word	0x00000180
        /*022c*/ 	.word	0x00000001
        /*0230*/ 	.word	0x00000001


	//----- nvinfo : EIATTR_CRS_STACK_SIZE
	.align		4
.L_39:
        /*0234*/ 	.byte	0x04, 0x1e
        /*0236*/ 	.short	(.L_41 - .L_40)
.L_40:
        /*0238*/ 	.word	0x00000000


	//----- nvinfo : EIATTR_CBANK_PARAM_SIZE
	.align		4
.L_41:
        /*023c*/ 	.byte	0x03, 0x19
        /*023e*/ 	.short	0x0470


	//----- nvinfo : EIATTR_PARAM_CBANK
	.align		4
        /*0240*/ 	.byte	0x04, 0x0a
        /*0242*/ 	.short	(.L_43 - .L_42)
	.align		4
.L_42:
        /*0244*/ 	.word	index@(.nv.constant0._ZN7cutlass13device_kernelINS_4gemm6kernel13GemmUniversalIN4cute5tupleIJiiiiEEENS1_10collective13CollectiveMmaINS1_34MainloopSm90TmaGmmaWarpSpecializedILi3ENS5_IJNS4_1CILi1EEENSA_ILi2EEESB_EEENS1_35KernelTmaWarpSpecializedCooperativeEEENS5_IJNSA_ILi256EEENSA_ILi64EEESH_EEENS_10bfloat16_tENS5_IJlSB_lEEESJ_SK_NS4_8TiledMMAINS4_8MMA_AtomIJNS4_4SM904GMMA27MMA_64x64x16_F32BF16BF16_SSILNSO_5MajorE0ELSQ_0ELNSO_7ScaleInE1ELSR_1EEEEEENS4_6LayoutINS5_IJSC_SB_SB_EEENS5_IJSB_NSA_ILi0EEESW_EEEEENS5_IJNS4_10UnderscoreESZ_SZ_EEEEENS4_23SM90_TMA_LOAD_MULTICASTENS4_14ComposedLayoutINS4_7SwizzleILi3ELi4ELi3EEENS4_18smem_ptr_flag_bitsILi16EEENSU_INS5_IJNSA_ILi8EEESH_EEENS5_IJSH_SB_EEEEEEEvNS4_8identityENS4_13SM90_TMA_LOADES1C_vS1D_EENS_8epilogue10collective6detail29Sm90TmaWarpSpecializedAdapterINS1H_15DefaultEpilogueISJ_SK_SK_NS1G_6thread17LinearCombinationISJ_Li1EffLNS1L_9ScaleType4KindE0ELNS_15FloatRoundStyleE2ESJ_EENS1_15EpilogueDefaultEEEEEvvEEEEvNT_6ParamsE)
        /*0248*/ 	.short	0x0210
        /*024a*/ 	.short	0x0470


	//----- nvinfo : EIATTR_SW_WAR
	.align		4
.L_43:
        /*024c*/ 	.byte	0x04, 0x36
        /*024e*/ 	.short	(.L_45 - .L_44)
.L_44:
        /*0250*/ 	.word	0x00000008
.L_45:


//--------------------- .nv.callgraph             --------------------------
	.section	.nv.callgraph,"",@"SHT_CUDA_CALLGRAPH"
	.align	4
	.sectionentsize	8
	.align		4
        /*0000*/ 	.word	0x00000000
	.align		4
        /*0004*/ 	.word	0xffffffff
	.align		4
        /*0008*/ 	.word	index@(_ZN7cutlass13device_kernelINS_4gemm6kernel13GemmUniversalIN4cute5tupleIJiiiiEEENS1_10collective13CollectiveMmaINS1_34MainloopSm90TmaGmmaWarpSpecializedILi3ENS5_IJNS4_1CILi1EEENSA_ILi2EEESB_EEENS1_35KernelTmaWarpSpecializedCooperativeEEENS5_IJNSA_ILi256EEENSA_ILi64EEESH_EEENS_10bfloat16_tENS5_IJlSB_lEEESJ_SK_NS4_8TiledMMAINS4_8MMA_AtomIJNS4_4SM904GMMA27MMA_64x64x16_F32BF16BF16_SSILNSO_5MajorE0ELSQ_0ELNSO_7ScaleInE1ELSR_1EEEEEENS4_6LayoutINS5_IJSC_SB_SB_EEENS5_IJSB_NSA_ILi0EEESW_EEEEENS5_IJNS4_10UnderscoreESZ_SZ_EEEEENS4_23SM90_TMA_LOAD_MULTICASTENS4_14ComposedLayoutINS4_7SwizzleILi3ELi4ELi3EEENS4_18smem_ptr_flag_bitsILi16EEENSU_INS5_IJNSA_ILi8EEESH_EEENS5_IJSH_SB_EEEEEEEvNS4_8identityENS4_13SM90_TMA_LOADES1C_vS1D_EENS_8epilogue10collective6detail29Sm90TmaWarpSpecializedAdapterINS1H_15DefaultEpilogueISJ_SK_SK_NS1G_6thread17LinearCombinationISJ_Li1EffLNS1L_9ScaleType4KindE0ELNS_15FloatRoundStyleE2ESJ_EENS1_15EpilogueDefaultEEEEEvvEEEEvNT_6ParamsE)
	.align		4
        /*000c*/ 	.word	index@(__assertfail)
	.align		4
        /*0010*/ 	.word	0x00000000
	.align		4
        /*0014*/ 	.word	0xfffffffe
	.align		4
        /*0018*/ 	.word	0x00000000
	.align		4
        /*001c*/ 	.word	0xfffffffd
	.align		4
        /*0020*/ 	.word	0x00000000
	.align		4
        /*0024*/ 	.word	0xfffffffc


//--------------------- .nv.constant4             --------------------------
	.section	.nv.constant4,"a",@progbits
	.align	8
	.align		8
.nv.constant4:
        /*0000*/ 	.dword	__assertfail
	.align		8
        /*0008*/ 	.dword	__unnamed_1
	.align		8
        /*0010*/ 	.dword	_ZN39_INTERNAL_e5992140_4_k_cu_95956b82_28984cuda3std3__45__cpo5beginE
	.align		8
        /*0018*/ 	.dword	_ZN39_INTERNAL_e5992140_4_k_cu_95956b82_28984cuda3std3__45__cpo3endE
	.align		8
        /*0020*/ 	.dword	_ZN39_INTERNAL_e5992140_4_k_cu_95956b82_28984cuda3std3__45__cpo6cbeginE
	.align		8
        /*0028*/ 	.dword	_ZN39_INTERNAL_e5992140_4_k_cu_95956b82_28984cuda3std3__45__cpo4cendE
	.align		8
        /*0030*/ 	.dword	_ZN39_INTERNAL_e5992140_4_k_cu_95956b82_28984cuda3std3__441_GLOBAL__N__e5992140_4_k_cu_95956b82_28986ignoreE
	.align		8
        /*0038*/ 	.dword	_ZN39_INTERNAL_e5992140_4_k_cu_95956b82_28984cuda3std3__419piecewise_constructE
	.align		8
        /*0040*/ 	.dword	_ZN39_INTERNAL_e5992140_4_k_cu_95956b82_28984cuda3std3__48in_placeE
	.align		8
        /*0048*/ 	.dword	_ZN39_INTERNAL_e5992140_4_k_cu_95956b82_28984cuda3std6ranges3__45__cpo4swapE
	.align		8
        /*0050*/ 	.dword	_ZN39_INTERNAL_e5992140_4_k_cu_95956b82_28984cuda3std6ranges3__45__cpo9iter_moveE
	.align		8
        /*0058*/ 	.dword	_ZN39_INTERNAL_e5992140_4_k_cu_95956b82_28984cute7productE
	.align		8
        /*0060*/ 	.dword	_ZN39_INTERNAL_e5992140_4_k_cu_95956b82_28984cute1_E
	.align		8
        /*0068*/ 	.dword	$str$22
	.align		8
        /*0070*/ 	.dword	$str$23


//--------------------- .text._ZN7cutlass13device_kernelINS_4gemm6kernel13GemmUniversalIN4cute5tupleIJiiiiEEENS1_10collective13CollectiveMmaINS1_34MainloopSm90TmaGmmaWarpSpecializedILi3ENS5_IJNS4_1CILi1EEENSA_ILi2EEESB_EEENS1_35KernelTmaWarpSpecializedCooperativeEEENS5_IJNSA_ILi256EEENSA_ILi64EEESH_EEENS_10bfloat16_tENS5_IJlSB_lEEESJ_SK_NS4_8TiledMMAINS4_8MMA_AtomIJNS4_4SM904GMMA27MMA_64x64x16_F32BF16BF16_SSILNSO_5MajorE0ELSQ_0ELNSO_7ScaleInE1ELSR_1EEEEEENS4_6LayoutINS5_IJSC_SB_SB_EEENS5_IJSB_NSA_ILi0EEESW_EEEEENS5_IJNS4_10UnderscoreESZ_SZ_EEEEENS4_23SM90_TMA_LOAD_MULTICASTENS4_14ComposedLayoutINS4_7SwizzleILi3ELi4ELi3EEENS4_18smem_ptr_flag_bitsILi16EEENSU_INS5_IJNSA_ILi8EEESH_EEENS5_IJSH_SB_EEEEEEEvNS4_8identityENS4_13SM90_TMA_LOADES1C_vS1D_EENS_8epilogue10collective6detail29Sm90TmaWarpSpecializedAdapterINS1H_15DefaultEpilogueISJ_SK_SK_NS1G_6thread17LinearCombinationISJ_Li1EffLNS1L_9ScaleType4KindE0ELNS_15FloatRoundStyleE2ESJ_EENS1_15EpilogueDefaultEEEEEvvEEEEvNT_6ParamsE --------------------------
	.section	.text._ZN7cutlass13device_kernelINS_4gemm6kernel13GemmUniversalIN4cute5tupleIJiiiiEEENS1_10collective13CollectiveMmaINS1_34MainloopSm90TmaGmmaWarpSpecializedILi3ENS5_IJNS4_1CILi1EEENSA_ILi2EEESB_EEENS1_35KernelTmaWarpSpecializedCooperativeEEENS5_IJNSA_ILi256EEENSA_ILi64EEESH_EEENS_10bfloat16_tENS5_IJlSB_lEEESJ_SK_NS4_8TiledMMAINS4_8MMA_AtomIJNS4_4SM904GMMA27MMA_64x64x16_F32BF16BF16_SSILNSO_5MajorE0ELSQ_0ELNSO_7ScaleInE1ELSR_1EEEEEENS4_6LayoutINS5_IJSC_SB_SB_EEENS5_IJSB_NSA_ILi0EEESW_EEEEENS5_IJNS4_10UnderscoreESZ_SZ_EEEEENS4_23SM90_TMA_LOAD_MULTICASTENS4_14ComposedLayoutINS4_7SwizzleILi3ELi4ELi3EEENS4_18smem_ptr_flag_bitsILi16EEENSU_INS5_IJNSA_ILi8EEESH_EEENS5_IJSH_SB_EEEEEEEvNS4_8identityENS4_13SM90_TMA_LOADES1C_vS1D_EENS_8epilogue10collective6detail29Sm90TmaWarpSpecializedAdapterINS1H_15DefaultEpilogueISJ_SK_SK_NS1G_6thread17LinearCombinationISJ_Li1EffLNS1L_9ScaleType4KindE0ELNS_15FloatRoundStyleE2ESJ_EENS1_15EpilogueDefaultEEEEEvvEEEEvNT_6ParamsE,"ax",@progbits
	.align	128
.text._ZN7cutlass13device_kernelINS_4gemm6kernel13GemmUniversalIN4cute5tupleIJiiiiEEENS1_10collective13CollectiveMmaINS1_34MainloopSm90TmaGmmaWarpSpecializedILi3ENS5_IJNS4_1CILi1EEENSA_ILi2EEESB_EEENS1_35KernelTmaWarpSpecializedCooperativeEEENS5_IJNSA_ILi256EEENSA_ILi64EEESH_EEENS_10bfloat16_tENS5_IJlSB_lEEESJ_SK_NS4_8TiledMMAINS4_8MMA_AtomIJNS4_4SM904GMMA27MMA_64x64x16_F32BF16BF16_SSILNSO_5MajorE0ELSQ_0ELNSO_7ScaleInE1ELSR_1EEEEEENS4_6LayoutINS5_IJSC_SB_SB_EEENS5_IJSB_NSA_ILi0EEESW_EEEEENS5_IJNS4_10UnderscoreESZ_SZ_EEEEENS4_23SM90_TMA_LOAD_MULTICASTENS4_14ComposedLayoutINS4_7SwizzleILi3ELi4ELi3EEENS4_18smem_ptr_flag_bitsILi16EEENSU_INS5_IJNSA_ILi8EEESH_EEENS5_IJSH_SB_EEEEEEEvNS4_8identityENS4_13SM90_TMA_LOADES1C_vS1D_EENS_8epilogue10collective6detail29Sm90TmaWarpSpecializedAdapterINS1H_15DefaultEpilogueISJ_SK_SK_NS1G_6thread17LinearCombinationISJ_Li1EffLNS1L_9ScaleType4KindE0ELNS_15FloatRoundStyleE2ESJ_EENS1_15EpilogueDefaultEEEEEvvEEEEvNT_6ParamsE:
        .type           _ZN7cutlass13device_kernelINS_4gemm6kernel13GemmUniversalIN4cute5tupleIJiiiiEEENS1_10collective13CollectiveMmaINS1_34MainloopSm90TmaGmmaWarpSpecializedILi3ENS5_IJNS4_1CILi1EEENSA_ILi2EEESB_EEENS1_35KernelTmaWarpSpecializedCooperativeEEENS5_IJNSA_ILi256EEENSA_ILi64EEESH_EEENS_10bfloat16_tENS5_IJlSB_lEEESJ_SK_NS4_8TiledMMAINS4_8MMA_AtomIJNS4_4SM904GMMA27MMA_64x64x16_F32BF16BF16_SSILNSO_5MajorE0ELSQ_0ELNSO_7ScaleInE1ELSR_1EEEEEENS4_6LayoutINS5_IJSC_SB_SB_EEENS5_IJSB_NSA_ILi0EEESW_EEEEENS5_IJNS4_10UnderscoreESZ_SZ_EEEEENS4_23SM90_TMA_LOAD_MULTICASTENS4_14ComposedLayoutINS4_7SwizzleILi3ELi4ELi3EEENS4_18smem_ptr_flag_bitsILi16EEENSU_INS5_IJNSA_ILi8EEESH_EEENS5_IJSH_SB_EEEEEEEvNS4_8identityENS4_13SM90_TMA_LOADES1C_vS1D_EENS_8epilogue10collective6detail29Sm90TmaWarpSpecializedAdapterINS1H_15DefaultEpilogueISJ_SK_SK_NS1G_6thread17LinearCombinationISJ_Li1EffLNS1L_9ScaleType4KindE0ELNS_15FloatRoundStyleE2ESJ_EENS1_15EpilogueDefaultEEEEEvvEEEEvNT_6ParamsE,@function
        .size           _ZN7cutlass13device_kernelINS_4gemm6kernel13GemmUniversalIN4cute5tupleIJiiiiEEENS1_10collective13CollectiveMmaINS1_34MainloopSm90TmaGmmaWarpSpecializedILi3ENS5_IJNS4_1CILi1EEENSA_ILi2EEESB_EEENS1_35KernelTmaWarpSpecializedCooperativeEEENS5_IJNSA_ILi256EEENSA_ILi64EEESH_EEENS_10bfloat16_tENS5_IJlSB_lEEESJ_SK_NS4_8TiledMMAINS4_8MMA_AtomIJNS4_4SM904GMMA27MMA_64x64x16_F32BF16BF16_SSILNSO_5MajorE0ELSQ_0ELNSO_7ScaleInE1ELSR_1EEEEEENS4_6LayoutINS5_IJSC_SB_SB_EEENS5_IJSB_NSA_ILi0EEESW_EEEEENS5_IJNS4_10UnderscoreESZ_SZ_EEEEENS4_23SM90_TMA_LOAD_MULTICASTENS4_14ComposedLayoutINS4_7SwizzleILi3ELi4ELi3EEENS4_18smem_ptr_flag_bitsILi16EEENSU_INS5_IJNSA_ILi8EEESH_EEENS5_IJSH_SB_EEEEEEEvNS4_8identityENS4_13SM90_TMA_LOADES1C_vS1D_EENS_8epilogue10collective6detail29Sm90TmaWarpSpecializedAdapterINS1H_15DefaultEpilogueISJ_SK_SK_NS1G_6thread17LinearCombinationISJ_Li1EffLNS1L_9ScaleType4KindE0ELNS_15FloatRoundStyleE2ESJ_EENS1_15EpilogueDefaultEEEEEvvEEEEvNT_6ParamsE,(.L_x_195 - _ZN7cutlass13device_kernelINS_4gemm6kernel13GemmUniversalIN4cute5tupleIJiiiiEEENS1_10collective13CollectiveMmaINS1_34MainloopSm90TmaGmmaWarpSpecializedILi3ENS5_IJNS4_1CILi1EEENSA_ILi2EEESB_EEENS1_35KernelTmaWarpSpecializedCooperativeEEENS5_IJNSA_ILi256EEENSA_ILi64EEESH_EEENS_10bfloat16_tENS5_IJlSB_lEEESJ_SK_NS4_8TiledMMAINS4_8MMA_AtomIJNS4_4SM904GMMA27MMA_64x64x16_F32BF16BF16_SSILNSO_5MajorE0ELSQ_0ELNSO_7ScaleInE1ELSR_1EEEEEENS4_6LayoutINS5_IJSC_SB_SB_EEENS5_IJSB_NSA_ILi0EEESW_EEEEENS5_IJNS4_10UnderscoreESZ_SZ_EEEEENS4_23SM90_TMA_LOAD_MULTICASTENS4_14ComposedLayoutINS4_7SwizzleILi3ELi4ELi3EEENS4_18smem_ptr_flag_bitsILi16EEENSU_INS5_IJNSA_ILi8EEESH_EEENS5_IJSH_SB_EEEEEEEvNS4_8identityENS4_13SM90_TMA_LOADES1C_vS1D_EENS_8epilogue10collective6detail29Sm90TmaWarpSpecializedAdapterINS1H_15DefaultEpilogueISJ_SK_SK_NS1G_6thread17LinearCombinationISJ_Li1EffLNS1L_9ScaleType4KindE0ELNS_15FloatRoundStyleE2ESJ_EENS1_15EpilogueDefaultEEEEEvvEEEEvNT_6ParamsE)
        .other          _ZN7cutlass13device_kernelINS_4gemm6kernel13GemmUniversalIN4cute5tupleIJiiiiEEENS1_10collective13CollectiveMmaINS1_34MainloopSm90TmaGmmaWarpSpecializedILi3ENS5_IJNS4_1CILi1EEENSA_ILi2EEESB_EEENS1_35KernelTmaWarpSpecializedCooperativeEEENS5_IJNSA_ILi256EEENSA_ILi64EEESH_EEENS_10bfloat16_tENS5_IJlSB_lEEESJ_SK_NS4_8TiledMMAINS4_8MMA_AtomIJNS4_4SM904GMMA27MMA_64x64x16_F32BF16BF16_SSILNSO_5MajorE0ELSQ_0ELNSO_7ScaleInE1ELSR_1EEEEEENS4_6LayoutINS5_IJSC_SB_SB_EEENS5_IJSB_NSA_ILi0EEESW_EEEEENS5_IJNS4_10UnderscoreESZ_SZ_EEEEENS4_23SM90_TMA_LOAD_MULTICASTENS4_14ComposedLayoutINS4_7SwizzleILi3ELi4ELi3EEENS4_18smem_ptr_flag_bitsILi16EEENSU_INS5_IJNSA_ILi8EEESH_EEENS5_IJSH_SB_EEEEEEEvNS4_8identityENS4_13SM90_TMA_LOADES1C_vS1D_EENS_8epilogue10collective6detail29Sm90TmaWarpSpecializedAdapterINS1H_15DefaultEpilogueISJ_SK_SK_NS1G_6thread17LinearCombinationISJ_Li1EffLNS1L_9ScaleType4KindE0ELNS_15FloatRoundStyleE2ESJ_EENS1_15EpilogueDefaultEEEEEvvEEEEvNT_6ParamsE,@"STO_CUDA_ENTRY STV_DEFAULT"
_ZN7cutlass13device_kernelINS_4gemm6kernel13GemmUniversalIN4cute5tupleIJiiiiEEENS1_10collective13CollectiveMmaINS1_34MainloopSm90TmaGmmaWarpSpecializedILi3ENS5_IJNS4_1CILi1EEENSA_ILi2EEESB_EEENS1_35KernelTmaWarpSpecializedCooperativeEEENS5_IJNSA_ILi256EEENSA_ILi64EEESH_EEENS_10bfloat16_tENS5_IJlSB_lEEESJ_SK_NS4_8TiledMMAINS4_8MMA_AtomIJNS4_4SM904GMMA27MMA_64x64x16_F32BF16BF16_SSILNSO_5MajorE0ELSQ_0ELNSO_7ScaleInE1ELSR_1EEEEEENS4_6LayoutINS5_IJSC_SB_SB_EEENS5_IJSB_NSA_ILi0EEESW_EEEEENS5_IJNS4_10UnderscoreESZ_SZ_EEEEENS4_23SM90_TMA_LOAD_MULTICASTENS4_14ComposedLayoutINS4_7SwizzleILi3ELi4ELi3EEENS4_18smem_ptr_flag_bitsILi16EEENSU_INS5_IJNSA_ILi8EEESH_EEENS5_IJSH_SB_EEEEEEEvNS4_8identityENS4_13SM90_TMA_LOADES1C_vS1D_EENS_8epilogue10collective6detail29Sm90TmaWarpSpecializedAdapterINS1H_15DefaultEpilogueISJ_SK_SK_NS1G_6thread17LinearCombinationISJ_Li1EffLNS1L_9ScaleType4KindE0ELNS_15FloatRoundStyleE2ESJ_EENS1_15EpilogueDefaultEEEEEvvEEEEvNT_6ParamsE:
[----:B------:R-:W0:Y:S01]  /*0000*/  LDC R1, c[0x0][0x28] ;  /* 0x00000a00ff017b82 */ /* 0x000e220000000800 */
[----:B------:R-:W1:Y:S01]  /*0010*/  S2R R18, SR_TID.X ;  /* 0x0000000000127919 */ /* 0x000e620000002100 */
[----:B------:R-:W-:Y:S01]  /*0020*/  ELECT P0, URZ, PT ;  /* 0x00000000003f782f */ /* 0x000fe20003800000 */
[----:B------:R-:W-:Y:S01]  /*0030*/  BSSY B0, `(.L_x_0) ;  /* 0x000000f000007945 */ /* 0x000fe20003800000 */
[--C-:B-1----:R-:W-:Y:S02]  /*0040*/  SHF.R.U32.HI R0, RZ, 0x5, R18.reuse ;  /* 0x00000005ff007819 */ /* 0x102fe40000011612 */
[----:B------:R-:W-:-:S03]  /*0050*/  SHF.R.U32.HI R3, RZ, 0x7, R18 ;  /* 0x00000007ff037819 */ /* 0x000fc60000011612 */
[----:B------:R-:W1:Y:S04]  /*0060*/  SHFL.IDX PT, R2, R0, RZ, 0x1f ;  /* 0x00001fff00027589 */ /* 0x000e6800000e0000 */
[----:B------:R2:W3:Y:S01]  /*0070*/  SHFL.IDX PT, R5, R3, RZ, 0x1f ;  /* 0x00001fff03057589 */ /* 0x0004e200000e0000 */
[----:B-1----:R-:W-:-:S13]  /*0080*/  ISETP.NE.OR P0, PT, R2, RZ, !P0 ;  /* 0x000000ff0200720c */ /* 0x002fda0004705670 */
[----:B0-23--:R-:W-:Y:S05]  /*0090*/  @P0 BRA `(.L_x_1) ;  /* 0x0000000000200947 */ /* 0x00dfea0003800000 */
[----:B------:R-:W-:Y:S02]  /*00a0*/  ULDC.64 UR4, c[0x0][0x198] ;  /* 0x0000660000047ab9 */ /* 0x000fe40000000a00 */
[----:B------:R-:W-:Y:S02]  /*00b0*/  UIADD3 UR6, UP0, UR4, 0xf0, URZ ;  /* 0x000000f004067890 */ /* 0x000fe4000ff1e03f */
[----:B------:R-:W-:Y:S02]  /*00c0*/  UIADD3 UR4, UP1, UR4, 0x1f0, URZ ;  /* 0x000001f004047890 */ /* 0x000fe4000ff3e03f */
[----:B------:R-:W-:Y:S02]  /*00d0*/  UIADD3.X UR7, URZ, UR5, URZ, UP0, !UPT ;  /* 0x000000053f077290 */ /* 0x000fe400087fe43f */
[----:B------:R-:W-:-:S07]  /*00e0*/  UIADD3.X UR5, URZ, UR5, URZ, UP1, !UPT ;  /* 0x000000053f057290 */ /* 0x000fce0008ffe43f */
[----:B------:R0:W-:Y:S02]  /*00f0*/  UTMACCTL.PF [UR6] ;  /* 0x00000000060079b9 */ /* 0x0001e40008040000 */
[----:B------:R0:W-:Y:S02]  /*0100*/  UTMACCTL.PF [UR4] ;  /* 0x00000000040079b9 */ /* 0x0001e40008040000 */
[----:B0-----:R-:W-:Y:S01]  /*0110*/  NOP ;  /* 0x0000000000007918 */ /* 0x001fe20000000000 */
.L_x_1:
[----:B------:R-:W-:Y:S05]  /*0120*/  BSYNC B0 ;  /* 0x0000000000007941 */ /* 0x000fea0003800000 */
.L_x_0:
[----:B------:R-:W0:Y:S02]  /*0130*/  SHFL.IDX PT, R3, R0, RZ, 0x1f ;  /* 0x00001fff00037589 */ /* 0x000e2400000e0000 */
[----:B0-----:R-:W-:-:S13]  /*0140*/  ISETP.NE.AND P0, PT, R3, RZ, PT ;  /* 0x000000ff0300720c */ /* 0x001fda0003f05270 */
[----:B------:R-:W-:Y:S05]  /*0150*/  @P0 BRA `(.L_x_2) ;  /* 0x0000000000500947 */ /* 0x000fea0003800000 */
[----:B------:R-:W0:Y:S01]  /*0160*/  S2UR UR8, SR_CgaCtaId ;  /* 0x00000000000879c3 */ /* 0x000e220000008800 */
[----:B------:R-:W-:Y:S01]  /*0170*/  UMOV UR4, 0x400 ;  /* 0x0000040000047882 */ /* 0x000fe20000000000 */
[----:B------:R-:W-:Y:S01]  /*0180*/  UMOV UR5, 0x1 ;  /* 0x0000000100057882 */ /* 0x000fe20000000000 */
[----:B------:R-:W-:Y:S01]  /*0190*/  UMOV UR6, 0x4 ;  /* 0x0000000400067882 */ /* 0x000fe20000000000 */
[----:B------:R-:W-:Y:S01]  /*01a0*/  ELECT P0, URZ, PT ;  /* 0x00000000003f782f */ /* 0x000fe20003800000 */
[----:B------:R-:W-:-:S04]  /*01b0*/  UIADD3 UR6, -UR6, 0x100000, URZ ;  /* 0x0010000006067890 */ /* 0x000fc8000fffe13f */
[----:B------:R-:W-:Y:S02]  /*01c0*/  USHF.L.U32 UR7, UR6, 0xb, URZ ;  /* 0x0000000b06077899 */ /* 0x000fe4000800063f */
[----:B------:R-:W-:Y:S02]  /*01d0*/  USHF.L.U32 UR6, UR6, 0x1, URZ ;  /* 0x0000000106067899 */ /* 0x000fe4000800063f */
[----:B0-----:R-:W-:Y:S02]  /*01e0*/  ULEA UR8, UR8, UR4, 0x18 ;  /* 0x0000000408087291 */ /* 0x001fe4000f8ec03f */
[----:B------:R-:W-:-:S04]  /*01f0*/  UIADD3 UR4, -UR5, 0x100000, URZ ;  /* 0x0010000005047890 */ /* 0x000fc8000fffe13f */
[----:B------:R-:W-:Y:S02]  /*0200*/  USHF.L.U32 UR5, UR4, 0xb, URZ ;  /* 0x0000000b04057899 */ /* 0x000fe4000800063f */
[----:B------:R-:W-:Y:S01]  /*0210*/  USHF.L.U32 UR4, UR4, 0x1, URZ ;  /* 0x0000000104047899 */ /* 0x000fe2000800063f */
[----:B------:R-:W0:Y:S11]  /*0220*/  FENCE.VIEW.ASYNC.S ;  /* 0x00000000000073c6 */ /* 0x000e360000000000 */
[----:B0-----:R0:W1:Y:S01]  /*0230*/  SYNCS.EXCH.64 URZ, [UR8], UR4 ;  /* 0x00000004083f75b2 */ /* 0x0010620008000100 */
[----:B------:R0:W2:Y:S01]  /*0240*/  SYNCS.EXCH.64 URZ, [UR8+0x18], UR6 ;  /* 0x00001806083f75b2 */ /* 0x0000a20008000100 */
[----:B------:R0:W3:Y:S01]  /*0250*/  SYNCS.EXCH.64 URZ, [UR8+0x8], UR4 ;  /* 0x00000804083f75b2 */ /* 0x0000e20008000100 */
[----:B------:R0:W4:Y:S01]  /*0260*/  SYNCS.EXCH.64 URZ, [UR8+0x20], UR6 ;  /* 0x00002006083f75b2 */ /* 0x0001220008000100 */
[----:B------:R0:W0:Y:S01]  /*0270*/  SYNCS.EXCH.64 URZ, [UR8+0x10], UR4 ;  /* 0x00001004083f75b2 */ /* 0x0000220008000100 */
[----:B------:R0:W0:Y:S01]  /*0280*/  SYNCS.EXCH.64 URZ, [UR8+0x28], UR6 ;  /* 0x00002806083f75b2 */ /* 0x0000220008000100 */
[----:B------:R-:W-:Y:S01]  /*0290*/  NOP ;  /* 0x0000000000007918 */ /* 0x000fe20000000000 */
.L_x_2:
[----:B------:R-:W5:Y:S01]  /*02a0*/  SHFL.IDX PT, R0, R0, RZ, 0x1f ;  /* 0x00001fff00007589 */ /* 0x000f6200000e0000 */
[----:B------:R-:W-:Y:S01]  /*02b0*/  SHF.R.S32.HI R7, RZ, 0x1f, R18 ;  /* 0x0000001fff077819 */ /* 0x000fe20000011412 */
[----:B0-----:R-:W0:Y:S01]  /*02c0*/  S2UR UR8, SR_CTAID.X ;  /* 0x00000000000879c3 */ /* 0x001e220000002500 */
[----:B------:R-:W-:Y:S01]  /*02d0*/  ELECT P0, URZ, PT ;  /* 0x00000000003f782f */ /* 0x000fe20003800000 */
[----:B------:R-:W1:Y:S01]  /*02e0*/  S2R R4, SR_CTAID.Y ;  /* 0x0000000000047919 */ /* 0x000e620000002600 */
[----:B------:R-:W-:Y:S01]  /*02f0*/  LEA.HI R7, R7, R18, RZ, 0x7 ;  /* 0x0000001207077211 */ /* 0x000fe200078f38ff */
[----:B------:R-:W-:Y:S01]  /*0300*/  ULDC UR4, c[0x0][0x154] ;  /* 0x0000550000047ab9 */ /* 0x000fe20000000800 */
[----:B------:R-:W-:Y:S01]  /*0310*/  SHF.R.S32.HI R8, RZ, 0x1f, R3 ;  /* 0x0000001fff087819 */ /* 0x000fe20000011403 */
[----:B------:R-:W-:Y:S01]  /*0320*/  NOP ;  /* 0x0000000000007918 */ /* 0x000fe20000000000 */
[----:B------:R-:W-:Y:S01]  /*0330*/  LOP3.LUT R7, R7, 0xffffff80, RZ, 0xc0, !PT ;  /* 0xffffff8007077812 */ /* 0x000fe200078ec0ff */
[----:B------:R-:W2:Y:S01]  /*0340*/  LDC R12, c[0x0][0x140] ;  /* 0x00005000ff0c7b82 */ /* 0x000ea20000000800 */
[----:B------:R-:W-:Y:S01]  /*0350*/  LEA.HI R8, R8, R3, RZ, 0x2 ;  /* 0x0000000308087211 */ /* 0x000fe200078f10ff */
[----:B------:R-:W-:-:S02]  /*0360*/  NOP ;  /* 0x0000000000007918 */ /* 0x000fc40000000000 */
[----:B------:R-:W-:Y:S01]  /*0370*/  IMAD.IADD R6, R18, 0x1, -R7 ;  /* 0x0000000112067824 */ /* 0x000fe200078e0a07 */
[----:B------:R-:W-:-:S03]  /*0380*/  LOP3.LUT R8, R8, 0x3ffffffc, RZ, 0xc0, !PT ;  /* 0x3ffffffc08087812 */ /* 0x000fc600078ec0ff */
[----:B------:R-:W3:Y:S01]  /*0390*/  LDC R10, c[0x0][0x144] ;  /* 0x00005100ff0a7b82 */ /* 0x000ee20000000800 */
[----:B------:R-:W-:Y:S02]  /*03a0*/  SHF.R.S32.HI R7, RZ, 0x1f, R6 ;  /* 0x0000001fff077819 */ /* 0x000fe40000011406 */
[----:B------:R-:W-:Y:S02]  /*03b0*/  LOP3.LUT P2, RZ, R6, 0x7, RZ, 0xc0, !PT ;  /* 0x0000000706ff7812 */ /* 0x000fe4000784c0ff */
[----:B------:R-:W-:Y:S01]  /*03c0*/  LEA.HI R7, R7, R6, RZ, 0x3 ;  /* 0x0000000607077211 */ /* 0x000fe200078f18ff */
[----:B------:R-:W-:Y:S01]  /*03d0*/  VIADD R6, R5, 0xffffffff ;  /* 0xffffffff05067836 */ /* 0x000fe20000000000 */
[----:B-----5:R-:W-:Y:S02]  /*03e0*/  ISETP.NE.OR P0, PT, R0, RZ, !P0 ;  /* 0x000000ff0000720c */ /* 0x020fe40004705670 */
[--C-:B------:R-:W-:Y:S02]  /*03f0*/  SHF.R.S32.HI R0, RZ, 0x3, R7.reuse ;  /* 0x00000003ff007819 */ /* 0x100fe40000011407 */
[----:B------:R-:W-:-:S02]  /*0400*/  SHF.R.S32.HI R7, RZ, 0x1f, R7 ;  /* 0x0000001fff077819 */ /* 0x000fc40000011407 */
[----:B------:R-:W-:Y:S02]  /*0410*/  ISETP.GE.U32.AND P5, PT, R6, 0x2, PT ;  /* 0x000000020600780c */ /* 0x000fe40003fa6070 */
[----:B------:R-:W-:Y:S02]  /*0420*/  LEA.HI R7, R7, R0, RZ, 0x2 ;  /* 0x0000000007077211 */ /* 0x000fe400078f10ff */
[----:B--2---:R-:W-:Y:S02]  /*0430*/  ISETP.EQ.U32.AND P3, PT, R12, 0x1, PT ;  /* 0x000000010c00780c */ /* 0x004fe40003f62070 */
[----:B-1----:R-:W-:Y:S01]  /*0440*/  I2FP.F32.U32 R9, R4 ;  /* 0x0000000400097245 */ /* 0x002fe20000201000 */
[----:B------:R-:W-:Y:S01]  /*0450*/  VOTEU.ALL UP0, P0 ;  /* 0x00000000003f7886 */ /* 0x000fe20000000000 */
[----:B------:R-:W-:Y:S01]  /*0460*/  LOP3.LUT R7, R7, 0xfffffffc, RZ, 0xc0, !PT ;  /* 0xfffffffc07077812 */ /* 0x000fe200078ec0ff */
[----:B------:R-:W-:Y:S02]  /*0470*/  VOTEU.ALL UP1, P0 ;  /* 0x00000000003f7886 */ /* 0x000fe40000020000 */
[----:B------:R-:W-:Y:S01]  /*0480*/  FMUL R11, R9, UR4 ;  /* 0x00000004090b7c20 */ /* 0x000fe20008400000 */
[----:B------:R-:W-:Y:S01]  /*0490*/  IMAD.IADD R9, R3, 0x1, -R8 ;  /* 0x0000000103097824 */ /* 0x000fe200078e0a08 */
[----:B0-----:R-:W-:Y:S01]  /*04a0*/  I2FP.F32.U32 R8, UR8 ;  /* 0x0000000800087c45 */ /* 0x001fe20008201000 */
[----:B------:R-:W-:Y:S01]  /*04b0*/  IMAD.IADD R0, R0, 0x1, -R7 ;  /* 0x0000000100007824 */ /* 0x000fe200078e0a07 */
[----:B------:R-:W0:Y:S01]  /*04c0*/  @!UP0 S2UR UR7, SR_CgaCtaId ;  /* 0x00000000000789c3 */ /* 0x000e220000008800 */
[----:B------:R-:W-:Y:S01]  /*04d0*/  ULDC UR4, c[0x0][0x150] ;  /* 0x0000540000047ab9 */ /* 0x000fe20000000800 */
[----:B------:R-:W1:Y:S01]  /*04e0*/  F2I.U32.TRUNC.NTZ R11, R11 ;  /* 0x0000000b000b7305 */ /* 0x000e62000020f000 */
[----:B------:R-:W-:Y:S01]  /*04f0*/  FMUL R8, R8, UR4 ;  /* 0x0000000408087c20 */ /* 0x000fe20008400000 */
[----:B------:R-:W-:Y:S01]  /*0500*/  SHF.R.S32.HI R3, RZ, 0x1f, R2 ;  /* 0x0000001fff037819 */ /* 0x000fe20000011402 */
[----:B------:R-:W-:Y:S01]  /*0510*/  IMAD R9, R9, 0x4, R0 ;  /* 0x0000000409097824 */ /* 0x000fe200078e0200 */
[----:B------:R-:W-:Y:S01]  /*0520*/  UMOV UR4, 0x20 ;  /* 0x0000002000047882 */ /* 0x000fe20000000000 */
[----:B------:R-:W-:Y:S01]  /*0530*/  @!UP0 UMOV UR6, 0x400 ;  /* 0x0000040000068882 */ /* 0x000fe20000000000 */
[----:B------:R-:W2:Y:S01]  /*0540*/  LDC R7, c[0x0][0x148] ;  /* 0x00005200ff077b82 */ /* 0x000ea20000000800 */
[----:B------:R-:W-:Y:S01]  /*0550*/  LEA.HI R3, R3, R2, RZ, 0x2 ;  /* 0x0000000203037211 */ /* 0x000fe200078f10ff */
[----:B------:R-:W5:Y:S01]  /*0560*/  F2I.U32.TRUNC.NTZ R8, R8 ;  /* 0x0000000800087305 */ /* 0x000f62000020f000 */
[----:B------:R-:W-:Y:S01]  /*0570*/  IMAD.SHL.U32 R22, R9, 0x4, RZ ;  /* 0x0000000409167824 */ /* 0x000fe200078e00ff */
[----:B------:R-:W-:-:S04]  /*0580*/  @!UP0 UIADD3 UR4, -UR4, 0x100000, URZ ;  /* 0x0010000004048890 */ /* 0x000fc8000fffe13f */
[----:B------:R-:W-:Y:S02]  /*0590*/  @!UP0 USHF.L.U32 UR5, UR4, 0xb, URZ ;  /* 0x0000000b04058899 */ /* 0x000fe4000800063f */
[----:B------:R-:W-:Y:S01]  /*05a0*/  @!UP0 USHF.L.U32 UR4, UR4, 0x1, URZ ;  /* 0x0000000104048899 */ /* 0x000fe2000800063f */
[----:B------:R-:W-:Y:S02]  /*05b0*/  LOP3.LUT R3, R3, 0xfffffffc, RZ, 0xc0, !PT ;  /* 0xfffffffc03037812 */ /* 0x000fe400078ec0ff */
[----:B------:R-:W-:Y:S01]  /*05c0*/  LOP3.LUT R22, R9, 0xc, R22, 0x78, !PT ;  /* 0x0000000c09167812 */ /* 0x000fe200078e7816 */
[----:B-1----:R-:W-:Y:S02]  /*05d0*/  IMAD.MOV R21, RZ, RZ, -R11 ;  /* 0x000000ffff157224 */ /* 0x002fe400078e0a0b */
[----:B------:R-:W-:Y:S01]  /*05e0*/  IMAD.IADD R0, R2, 0x1, -R3 ;  /* 0x0000000102007824 */ /* 0x000fe200078e0a03 */
[----:B0-----:R-:W-:Y:S01]  /*05f0*/  @!UP0 ULEA UR6, UR7, UR6, 0x18 ;  /* 0x0000000607068291 */ /* 0x001fe2000f8ec03f */
[----:B-----5:R-:W-:-:S03]  /*0600*/  IMAD.MOV R3, RZ, RZ, -R8 ;  /* 0x000000ffff037224 */ /* 0x020fc600078e0a08 */
[----:B------:R-:W-:Y:S01]  /*0610*/  ISETP.NE.AND P1, PT, R0, 0x3, PT ;  /* 0x000000030000780c */ /* 0x000fe20003f25270 */
[----:B------:R-:W-:Y:S01]  /*0620*/  VOTEU.ALL UP0, P0 ;  /* 0x00000000003f7886 */ /* 0x000fe20000000000 */
[----:B------:R-:W-:Y:S01]  /*0630*/  ISETP.LT.U32.AND P0, PT, R22, 0x2, !P2 ;  /* 0x000000021600780c */ /* 0x000fe20005701070 */
[----:B---3--:R-:W-:Y:S01]  /*0640*/  IMAD R3, R10, R3, UR8 ;  /* 0x000000080a037e24 */ /* 0x008fe2000f8e0203 */
[----:B------:R-:W-:Y:S01]  /*0650*/  ISETP.EQ.OR P1, PT, R0, RZ, !P1 ;  /* 0x000000ff0000720c */ /* 0x000fe20004f22670 */
[----:B--2---:R-:W-:Y:S01]  /*0660*/  IMAD R9, R7, R21, R4 ;  /* 0x0000001507097224 */ /* 0x004fe200078e0204 */
[C---:B------:R-:W-:Y:S02]  /*0670*/  ISETP.NE.AND P2, PT, R5.reuse, RZ, PT ;  /* 0x000000ff0500720c */ /* 0x040fe40003f45270 */
[----:B------:R-:W-:Y:S01]  /*0680*/  ISETP.EQ.AND P1, PT, R5, RZ, P1 ;  /* 0x000000ff0500720c */ /* 0x000fe20000f22270 */
[----:B------:R-:W0:Y:S02]  /*0690*/  FENCE.VIEW.ASYNC.S ;  /* 0x00000000000073c6 */ /* 0x000e240000000000 */
[----:B0-----:R0:W1:Y:S01]  /*06a0*/  @!UP0 SYNCS.EXCH.64 URZ, [UR6+0x40], UR4 ;  /* 0x00004004063f85b2 */ /* 0x0010620008000100 */
[----:B------:R-:W-:-:S02]  /*06b0*/  ISETP.NE.AND P4, PT, R9, R22, PT ;  /* 0x000000160900720c */ /* 0x000fc40003f85270 */
[----:B------:R-:W-:Y:S02]  /*06c0*/  SEL R19, RZ, 0x1, !P1 ;  /* 0x00000001ff137807 */ /* 0x000fe40004800000 */
[----:B------:R-:W-:Y:S02]  /*06d0*/  ISETP.EQ.OR P4, PT, R3, RZ, !P4 ;  /* 0x000000ff0300720c */ /* 0x000fe40006782670 */
[----:B------:R-:W-:Y:S02]  /*06e0*/  SEL R19, R19, 0x2, P5 ;  /* 0x0000000213137807 */ /* 0x000fe40002800000 */
[----:B------:R-:W-:-:S04]  /*06f0*/  PLOP3.LUT P0, PT, P0, P4, PT, 0x80, 0x0 ;  /* 0x000000000000781c */ /* 0x000fc80000709070 */
[----:B------:R-:W-:Y:S01]  /*0700*/  P2R R102, PR, RZ, 0x1 ;  /* 0x00000001ff667803 */ /* 0x000fe20000000000 */
[----:B------:R0:W2:Y:S01]  /*0710*/  @!UP1 SYNCS.EXCH.64 URZ, [UR6+0x48], UR4 ;  /* 0x00004804063f95b2 */ /* 0x0000a20008000100 */
[----:B------:R-:W-:Y:S01]  /*0720*/  NOP ;  /* 0x0000000000007918 */ /* 0x000fe20000000000 */
[----:B------:R-:W-:Y:S06]  /*0730*/  @!P3 BRA `(.L_x_3) ;  /* 0x000000000008b947 */ /* 0x000fec0003800000 */
[----:B-12-4-:R-:W-:Y:S01]  /*0740*/  UCGABAR_ARV ;  /* 0x00000000000079c7 */ /* 0x016fe20008000000 */
[----:B------:R-:W-:Y:S05]  /*0750*/  BRA `(.L_x_4) ;  /* 0x0000000000047947 */ /* 0x000fea0003800000 */
.L_x_3:
[----:B-12-4-:R-:W-:Y:S01]  /*0760*/  NOP ;  /* 0x0000000000007918 */ /* 0x016fe20000000000 */
.L_x_4:
[----:B------:R-:W1:Y:S01]  /*0770*/  LDC R2, c[0x0][0x65c] ;  /* 0x00019700ff027b82 */ /* 0x000e620000000800 */
[----:B------:R-:W-:Y:S01]  /*0780*/  LOP3.LUT R5, R5, 0xffffefff, RZ, 0xc0, !PT ;  /* 0xffffefff05057812 */ /* 0x000fe200078ec0ff */
[----:B------:R-:W-:Y:S02]  /*0790*/  IMAD.U32 R8, RZ, RZ, UR8 ;  /* 0x00000008ff087e24 */ /* 0x000fe4000f8e00ff */
[----:B------:R-:W-:Y:S01]  /*07a0*/  IMAD.MOV.U32 R9, RZ, RZ, RZ ;  /* 0x000000ffff097224 */ /* 0x000fe200078e00ff */
[----:B-1----:R-:W-:-:S13]  /*07b0*/  ISETP.NE.AND P1, PT, R2, 0x1, PT ;  /* 0x000000010200780c */ /* 0x002fda0003f25270 */
[----:B------:R-:W1:Y:S01]  /*07c0*/  @P1 LDC R17, c[0x0][0x10] ;  /* 0x00000400ff111b82 */ /* 0x000e620000000800 */
[----:B------:R-:W-:Y:S01]  /*07d0*/  @P1 LOP3.LUT R5, R5, 0x1000, RZ, 0xfc, !PT ;  /* 0x0000100005051812 */ /* 0x000fe200078efcff */
[----:B------:R-:W-:Y:S02]  /*07e0*/  @P1 IMAD.MOV.U32 R5, RZ, RZ, RZ ;  /* 0x000000ffff051224 */ /* 0x000fe400078e00ff */
[----:B------:R-:W-:-:S04]  /*07f0*/  @P1 IMAD.MOV.U32 R13, RZ, RZ, RZ ;  /* 0x000000ffff0d1224 */ /* 0x000fc800078e00ff */
[----:B------:R-:W2:Y:S01]  /*0800*/  @!P1 LDC R11, c[0x0][0xc] ;  /* 0x00000300ff0b9b82 */ /* 0x000ea20000000800 */
[----:B-1----:R-:W-:-:S04]  /*0810*/  @P1 IMAD.WIDE.U32 R16, R17, UR8, R4 ;  /* 0x0000000811101c25 */ /* 0x002fc8000f8e0004 */
[----:B------:R-:W-:Y:S02]  /*0820*/  @P1 IMAD.IADD R17, R17, 0x1, R13 ;  /* 0x0000000111111824 */ /* 0x000fe400078e020d */
[----:B--2---:R-:W-:-:S04]  /*0830*/  @!P1 IMAD.WIDE.U32 R8, R4, R11, R8 ;  /* 0x0000000b04089225 */ /* 0x004fc800078e0008 */
[----:B------:R-:W-:Y:S02]  /*0840*/  @!P1 IMAD.MOV.U32 R16, RZ, RZ, R8 ;  /* 0x000000ffff109224 */ /* 0x000fe400078e0008 */
[----:B------:R-:W-:Y:S01]  /*0850*/  @!P1 IMAD.MOV.U32 R17, RZ, RZ, R9 ;  /* 0x000000ffff119224 */ /* 0x000fe200078e0009 */
[----:B------:R-:W-:Y:S06]  /*0860*/  @!P3 BRA `(.L_x_5) ;  /* 0x00000000000cb947 */ /* 0x000fec0003800000 */
[----:B------:R-:W-:Y:S01]  /*0870*/  UCGABAR_WAIT ;  /* 0x0000000000007dc7 */ /* 0x000fe20008000000 */
[----:B------:R-:W-:Y:S01]  /*0880*/  CCTL.IVALL ;  /* 0x00000000ff00798f */ /* 0x000fe20002000000 */
[----:B------:R-:W-:Y:S05]  /*0890*/  BRA `(.L_x_6) ;  /* 0x0000000000047947 */ /* 0x000fea0003800000 */
.L_x_5:
[----:B------:R-:W-:Y:S06]  /*08a0*/  BAR.SYNC.DEFER_BLOCKING 0x0 ;  /* 0x0000000000007b1d */ /* 0x000fec0000010000 */
.L_x_6:
[----:B------:R-:W-:Y:S05]  /*08b0*/  @!P2 BRA `(.L_x_7) ;  /* 0x0000006c0030a947 */ /* 0x000fea0003800000 */
[----:B------:R-:W-:-:S13]  /*08c0*/  ISETP.GT.U32.AND P0, PT, R6, 0x1, PT ;  /* 0x000000010600780c */ /* 0x000fda0003f04070 */
[----:B0-----:R-:W-:Y:S05]  /*08d0*/  @P0 EXIT ;  /* 0x000000000000094d */ /* 0x001fea0003800000 */
[----:B------:R-:W-:Y:S01]  /*08e0*/  ULDC.64 UR4, c[0x0][0x650] ;  /* 0x0001940000047ab9 */ /* 0x000fe20000000a00 */
[----:B------:R-:W-:Y:S01]  /*08f0*/  PRMT R0, RZ, 0x7610, R0 ;  /* 0x00007610ff007816 */ /* 0x000fe20000000000 */
[----:B------:R-:W-:Y:S01]  /*0900*/  IMAD.MOV.U32 R98, RZ, RZ, -0x1 ;  /* 0xffffffffff627424 */ /* 0x000fe200078e00ff */
[----:B------:R-:W-:Y:S01]  /*0910*/  ISETP.GE.U32.AND P0, PT, R16, UR4, PT ;  /* 0x0000000410007c0c */ /* 0x000fe2000bf06070 */
[----:B------:R-:W-:Y:S02]  /*0920*/  IMAD.MOV.U32 R90, RZ, RZ, -0x1 ;  /* 0xffffffffff5a7424 */ /* 0x000fe400078e00ff */
[----:B------:R-:W-:Y:S01]  /*0930*/  IMAD.MOV.U32 R23, RZ, RZ, -0x1 ;  /* 0xffffffffff177424 */ /* 0x000fe200078e00ff */
[----:B------:R-:W-:-:S13]  /*0940*/  ISETP.GE.U32.AND.EX P0, PT, R17, UR5, PT, P0 ;  /* 0x0000000511007c0c */ /* 0x000fda000bf06100 */
[----:B------:R-:W-:Y:S05]  /*0950*/  @P0 BRA `(.L_x_8) ;  /* 0x00000004002c0947 */ /* 0x000fea0003800000 */
[----:B------:R-:W0:Y:S01]  /*0960*/  LDC.64 R24, c[0x0][0x628] ;  /* 0x00018a00ff187b82 */ /* 0x000e220000000a00 */
[----:B------:R-:W-:Y:S02]  /*0970*/  IMAD.MOV.U32 R8, RZ, RZ, R16 ;  /* 0x000000ffff087224 */ /* 0x000fe400078e0010 */
[----:B------:R-:W-:-:S05]  /*0980*/  IMAD.MOV.U32 R9, RZ, RZ, R17 ;  /* 0x000000ffff097224 */ /* 0x000fca00078e0011 */
[----:B------:R-:W1:Y:S08]  /*0990*/  LDC R0, c[0x0][0x630] ;  /* 0x00018c00ff007b82 */ /* 0x000e700000000800 */
[----:B------:R-:W2:Y:S01]  /*09a0*/  LDC.64 R26, c[0x0][0x620] ;  /* 0x00018800ff1a7b82 */ /* 0x000ea20000000a00 */
[----:B0-----:R-:W-:-:S04]  /*09b0*/  ISETP.NE.U32.AND P0, PT, R24, RZ, PT ;  /* 0x000000ff1800720c */ /* 0x001fc80003f05070 */
[----:B------:R-:W-:-:S13]  /*09c0*/  ISETP.NE.AND.EX P0, PT, R25, RZ, PT, P0 ;  /* 0x000000ff1900720c */ /* 0x000fda0003f05300 */
[----:B-12---:R-:W-:Y:S05]  /*09d0*/  @!P0 BRA `(.L_x_9) ;  /* 0x0000000000288947 */ /* 0x006fea0003800000 */
[----:B------:R-:W0:Y:S02]  /*09e0*/  LDC R13, c[0x0][0x634] ;  /* 0x00018d00ff0d7b82 */ /* 0x000e240000000800 */
[----:B0-----:R-:W-:-:S05]  /*09f0*/  IADD3 R13, P0, R16, R13, RZ ;  /* 0x0000000d100d7210 */ /* 0x001fca0007f1e0ff */
[----:B------:R-:W-:-:S04]  /*0a00*/  IMAD.X R15, RZ, RZ, R17, P0 ;  /* 0x000000ffff0f7224 */ /* 0x000fc800000e0611 */
[----:B------:R-:W-:-:S04]  /*0a10*/  IMAD.WIDE.U32 R8, R15, R24, RZ ;  /* 0x000000180f087225 */ /* 0x000fc800078e00ff */
[----:B------:R-:W-:-:S04]  /*0a20*/  IMAD.WIDE.U32 R10, P0, R13, R25, R8 ;  /* 0x000000190d0a7225 */ /* 0x000fc80007800008 */
[----:B------:R-:W-:-:S04]  /*0a30*/  IMAD.WIDE.U32 R8, R13, R24, RZ ;  /* 0x000000180d087225 */ /* 0x000fc800078e00ff */
[----:B------:R-:W-:Y:S01]  /*0a40*/  IMAD.X R13, RZ, RZ, RZ, P0 ;  /* 0x000000ffff0d7224 */ /* 0x000fe200000e06ff */
[----:B------:R-:W-:Y:S01]  /*0a50*/  IADD3 RZ, P0, R9, R10, RZ ;  /* 0x0000000a09ff7210 */ /* 0x000fe20007f1e0ff */
[----:B------:R-:W-:-:S04]  /*0a60*/  IMAD.MOV.U32 R12, RZ, RZ, R11 ;  /* 0x000000ffff0c7224 */ /* 0x000fc800078e000b */
[----:B------:R-:W-:-:S08]  /*0a70*/  IMAD.WIDE.U32.X R8, R15, R25, R12, P0 ;  /* 0x000000190f087225 */ /* 0x000fd000000e040c */
.L_x_9:
[----:B------:R-:W0:Y:S01]  /*0a80*/  LDC.64 R24, c[0x0][0x640] ;  /* 0x00019000ff187b82 */ /* 0x000e220000000a00 */
[-CC-:B------:R-:W-:Y:S01]  /*0a90*/  SHF.R.U64 R28, R8, R0.reuse, R9.reuse ;  /* 0x00000000081c7219 */ /* 0x180fe20000001209 */
[----:B------:R-:W-:Y:S01]  /*0aa0*/  IMAD R30, R7, R21, R4 ;  /* 0x00000015071e7224 */ /* 0x000fe200078e0204 */
[----:B------:R-:W-:Y:S01]  /*0ab0*/  SHF.R.U32.HI R0, RZ, R0, R9 ;  /* 0x00000000ff007219 */ /* 0x000fe20000011609 */
[----:B------:R-:W-:Y:S01]  /*0ac0*/  IMAD.MOV.U32 R21, RZ, RZ, 0x1 ;  /* 0x00000001ff157424 */ /* 0x000fe200078e00ff */
[----:B------:R-:W-:-:S03]  /*0ad0*/  IADD3 R5, P0, RZ, -R28, RZ ;  /* 0x8000001cff057210 */ /* 0x000fc60007f1e0ff */
[----:B------:R-:W1:Y:S02]  /*0ae0*/  LDC R6, c[0x0][0x618] ;  /* 0x00018600ff067b82 */ /* 0x000e640000000800 */
[----:B------:R-:W-:-:S04]  /*0af0*/  IMAD.X R9, RZ, RZ, ~R0, P0 ;  /* 0x000000ffff097224 */ /* 0x000fc800000e0e00 */
[-C--:B------:R-:W-:Y:S02]  /*0b00*/  IMAD R0, R9, R26.reuse, RZ ;  /* 0x0000001a09007224 */ /* 0x080fe400078e02ff */
[----:B------:R-:W2:Y:S01]  /*0b10*/  LDC R11, c[0x0][0x608] ;  /* 0x00018200ff0b7b82 */ /* 0x000ea20000000800 */
[----:B------:R-:W-:-:S04]  /*0b20*/  IMAD.WIDE.U32 R8, R5, R26, R16 ;  /* 0x0000001a05087225 */ /* 0x000fc800078e0010 */
[----:B------:R-:W-:-:S03]  /*0b30*/  IMAD R5, R5, R27, R0 ;  /* 0x0000001b05057224 */ /* 0x000fc600078e0200 */
[----:B------:R-:W3:Y:S01]  /*0b40*/  LDC R12, c[0x0][0x658] ;  /* 0x00019600ff0c7b82 */ /* 0x000ee20000000800 */
[----:B0-----:R-:W-:Y:S01]  /*0b50*/  ISETP.NE.U32.AND P0, PT, R24, RZ, PT ;  /* 0x000000ff1800720c */ /* 0x001fe20003f05070 */
[----:B------:R-:W-:Y:S02]  /*0b60*/  IMAD.IADD R5, R9, 0x1, R5 ;  /* 0x0000000109057824 */ /* 0x000fe400078e0205 */
[----:B------:R-:W-:Y:S01]  /*0b70*/  IMAD.MOV.U32 R9, RZ, RZ, -0x1 ;  /* 0xffffffffff097424 */ /* 0x000fe200078e00ff */
[----:B------:R-:W-:-:S03]  /*0b80*/  ISETP.NE.AND.EX P0, PT, R25, RZ, PT, P0 ;  /* 0x000000ff1900720c */ /* 0x000fc60003f05300 */
[----:B------:R-:W0:Y:S01]  /*0b90*/  LDC R15, c[0x0][0x600] ;  /* 0x00018000ff0f7b82 */ /* 0x000e220000000800 */
[-CC-:B-1----:R-:W-:Y:S02]  /*0ba0*/  SHF.R.U64 R13, R8, R6.reuse, R5.reuse ;  /* 0x00000006080d7219 */ /* 0x182fe40000001205 */
[----:B------:R-:W-:-:S05]  /*0bb0*/  SHF.R.U32.HI R0, RZ, R6, R5 ;  /* 0x00000006ff007219 */ /* 0x000fca0000011605 */
[----:B------:R-:W1:Y:S01]  /*0bc0*/  LDC R14, c[0x0][0x648] ;  /* 0x00019200ff0e7b82 */ /* 0x000e620000000800 */
[-CC-:B--2---:R-:W-:Y:S02]  /*0bd0*/  SHF.R.U64 R27, R13, R11.reuse, R0.reuse ;  /* 0x0000000b0d1b7219 */ /* 0x184fe40000001200 */
[----:B------:R-:W-:-:S05]  /*0be0*/  SHF.R.U32.HI R5, RZ, R11, R0 ;  /* 0x0000000bff057219 */ /* 0x000fca0000011600 */
[----:B------:R-:W2:Y:S01]  /*0bf0*/  LDC R20, c[0x0][0x638] ;  /* 0x00018e00ff147b82 */ /* 0x000ea20000000800 */
[-CC-:B---3--:R-:W-:Y:S02]  /*0c00*/  SHF.R.U64 R26, R27, R12.reuse, R5.reuse ;  /* 0x0000000c1b1a7219 */ /* 0x188fe40000001205 */
[-C--:B------:R-:W-:Y:S02]  /*0c10*/  SHF.L.U32 R0, R9, R12.reuse, RZ ;  /* 0x0000000c09007219 */ /* 0x080fe400000006ff */
[----:B------:R-:W-:Y:S01]  /*0c20*/  SHF.R.U32.HI R5, RZ, R12, R5 ;  /* 0x0000000cff057219 */ /* 0x000fe20000011605 */
[----:B------:R-:W-:Y:S01]  /*0c30*/  IMAD.MOV.U32 R4, RZ, RZ, R26 ;  /* 0x000000ffff047224 */ /* 0x000fe200078e001a */
[----:B------:R-:W-:Y:S01]  /*0c40*/  LOP3.LUT R10, RZ, R0, RZ, 0x33, !PT ;  /* 0x00000000ff0a7212 */ /* 0x000fe200078e33ff */
[----:B------:R-:W3:Y:S01]  /*0c50*/  LDC R23, c[0x0][0x610] ;  /* 0x00018400ff177b82 */ /* 0x000ee20000000800 */
[----:B------:R-:W-:Y:S05]  /*0c60*/  @!P0 BRA `(.L_x_10) ;  /* 0x0000000000288947 */ /* 0x000fea0003800000 */
[----:B------:R-:W4:Y:S02]  /*0c70*/  LDC R9, c[0x0][0x64c] ;  /* 0x00019300ff097b82 */ /* 0x000f240000000800 */
[----:B----4-:R-:W-:-:S05]  /*0c80*/  IADD3 R9, P0, R26, R9, RZ ;  /* 0x000000091a097210 */ /* 0x010fca0007f1e0ff */
        /* <DEDUP_REMOVED lines=8> */
.L_x_10:
[----:B-1----:R-:W-:Y:S01]  /*0d10*/  SHF.R.U64 R4, R4, R14, R5 ;  /* 0x0000000e04047219 */ /* 0x002fe20000001205 */
[----:B0-----:R-:W-:Y:S01]  /*0d20*/  VIADD R6, R15, 0xffffffff ;  /* 0xffffffff0f067836 */ /* 0x001fe20000000000 */
[----:B------:R-:W-:Y:S02]  /*0d30*/  SHF.L.U32 R0, R21, R12, RZ ;  /* 0x0000000c15007219 */ /* 0x000fe400000006ff */
[----:B------:R-:W-:Y:S01]  /*0d40*/  LOP3.LUT R5, R27, R10, RZ, 0xc0, !PT ;  /* 0x0000000a1b057212 */ /* 0x000fe200078ec0ff */
[----:B------:R-:W-:Y:S01]  /*0d50*/  IMAD.MOV R7, RZ, RZ, -R4 ;  /* 0x000000ffff077224 */ /* 0x000fe200078e0a04 */
[----:B------:R-:W-:Y:S02]  /*0d60*/  SEL R3, R3, R30, !P1 ;  /* 0x0000001e03037207 */ /* 0x000fe40004800000 */
[----:B------:R-:W-:Y:S01]  /*0d70*/  LOP3.LUT R6, R13, R6, RZ, 0xc0, !PT ;  /* 0x000000060d067212 */ /* 0x000fe200078ec0ff */
[----:B------:R-:W-:Y:S02]  /*0d80*/  IMAD R4, R0, R4, R5 ;  /* 0x0000000400047224 */ /* 0x000fe400078e0205 */
[----:B--2---:R-:W-:-:S02]  /*0d90*/  IMAD R0, R7, R20, R26 ;  /* 0x0000001407007224 */ /* 0x004fc400078e021a */
[----:B---3--:R-:W-:Y:S02]  /*0da0*/  IMAD R3, R4, R23, R3 ;  /* 0x0000001704037224 */ /* 0x008fe400078e0203 */
[----:B------:R-:W-:Y:S02]  /*0db0*/  IMAD R98, R0, R15, R6 ;  /* 0x0000000f00627224 */ /* 0x000fe400078e0206 */
[----:B------:R-:W-:Y:S02]  /*0dc0*/  IMAD.MOV.U32 R4, RZ, RZ, 0x1 ;  /* 0x00000001ff047424 */ /* 0x000fe400078e00ff */
[----:B------:R-:W-:Y:S01]  /*0dd0*/  IMAD.MOV.U32 R23, RZ, RZ, R28 ;  /* 0x000000ffff177224 */ /* 0x000fe200078e001c */
[----:B------:R-:W-:Y:S02]  /*0de0*/  SEL R90, R98, R3, !P1 ;  /* 0x00000003625a7207 */ /* 0x000fe40004800000 */
[----:B------:R-:W-:Y:S02]  /*0df0*/  PRMT R0, R4, 0x7610, R0 ;  /* 0x0000761004007816 */ /* 0x000fe40000000000 */
[----:B------:R-:W-:-:S07]  /*0e00*/  SEL R98, R3, R98, !P1 ;  /* 0x0000006203627207 */ /* 0x000fce0004800000 */
.L_x_8:
[----:B------:R-:W-:-:S08]  /*0e10*/  NOP ;  /* 0x0000000000007918 */ /* 0x000fd00000000000 */
[----:B------:R-:W0:Y:S02]  /*0e20*/  USETMAXREG.TRY_ALLOC.CTAPOOL UP0, 0xe8 ;  /* 0x000000e8000079c8 */ /* 0x000e240008000600 */
[----:B0-----:R-:W-:-:S13]  /*0e30*/  PLOP3.LUT P0, PT, PT, PT, UP0, 0x80, 0x0 ;  /* 0x000000000000781c */ /* 0x001fda0003f0f008 */
[----:B------:R-:W-:Y:S05]  /*0e40*/  @!P0 BRA `(.L_x_8) ;  /* 0xfffffffc00f08947 */ /* 0x000fea000383ffff */
[----:B------:R-:W-:Y:S01]  /*0e50*/  ULDC.64 UR4, c[0x0][0x598] ;  /* 0x0001660000047ab9 */ /* 0x000fe20000000a00 */
[----:B------:R-:W-:Y:S01]  /*0e60*/  ULDC.64 UR36, c[0x0][0x208] ;  /* 0x0000820000247ab9 */ /* 0x000fe20000000a00 */
[----:B------:R-:W-:-:S04]  /*0e70*/  ISETP.NE.U32.AND P0, PT, RZ, UR4, PT ;  /* 0x00000004ff007c0c */ /* 0x000fc8000bf05070 */
[----:B------:R-:W-:-:S13]  /*0e80*/  ISETP.NE.AND.EX P0, PT, RZ, UR5, PT, P0 ;  /* 0x00000005ff007c0c */ /* 0x000fda000bf05300 */
[----:B------:R-:W-:Y:S05]  /*0e90*/  @!P0 BRA `(.L_x_11) ;  /* 0x00000000001c8947 */ /* 0x000fea0003800000 */
[----:B------:R-:W0:Y:S02]  /*0ea0*/  LDC.64 R4, c[0x0][0x598] ;  /* 0x00016600ff047b82 */ /* 0x000e240000000a00 */
[----:B0-----:R-:W2:Y:S02]  /*0eb0*/  LDG.E.64 R4, desc[UR36][R4.64] ;  /* 0x0000002404047981 */ /* 0x001ea4000c1e1b00 */
[----:B--2---:R-:W-:-:S04]  /*0ec0*/  ISETP.NE.U32.AND P0, PT, R4, RZ, PT ;  /* 0x000000ff0400720c */ /* 0x004fc80003f05070 */
[----:B------:R-:W-:-:S13]  /*0ed0*/  ISETP.NE.AND.EX P0, PT, R5, RZ, PT, P0 ;  /* 0x000000ff0500720c */ /* 0x000fda0003f05300 */
[----:B------:R-:W-:Y:S05]  /*0ee0*/  @!P0 BRA `(.L_x_11) ;  /* 0x0000000000088947 */ /* 0x000fea0003800000 */
[----:B------:R0:W5:Y:S01]  /*0ef0*/  LD.E R88, desc[UR36][R4.64] ;  /* 0x0000002404587980 */ /* 0x000162000c101900 */
[----:B------:R-:W-:Y:S05]  /*0f00*/  BRA `(.L_x_12) ;  /* 0x0000000000247947 */ /* 0x000fea0003800000 */
.L_x_11:
[----:B------:R-:W-:Y:S02]  /*0f10*/  ULDC.64 UR4, c[0x0][0x588] ;  /* 0x0001620000047ab9 */ /* 0x000fe40000000a00 */
[----:B------:R-:W-:-:S04]  /*0f20*/  ISETP.NE.U32.AND P0, PT, RZ, UR4, PT ;  /* 0x00000004ff007c0c */ /* 0x000fc8000bf05070 */
[----:B------:R-:W-:-:S13]  /*0f30*/  ISETP.NE.AND.EX P0, PT, RZ, UR5, PT, P0 ;  /* 0x00000005ff007c0c */ /* 0x000fda000bf05300 */
[----:B------:R-:W-:Y:S05]  /*0f40*/  @!P0 BRA `(.L_x_13) ;  /* 0x00000000000c8947 */ /* 0x000fea0003800000 */
[----:B------:R-:W0:Y:S02]  /*0f50*/  LDC.64 R88, c[0x0][0x588] ;  /* 0x00016200ff587b82 */ /* 0x000e240000000a00 */
[----:B0-----:R1:W5:Y:S01]  /*0f60*/  LDG.E R88, desc[UR36][R88.64] ;  /* 0x0000002458587981 */ /* 0x001362000c1e1900 */
[----:B------:R-:W-:Y:S05]  /*0f70*/  BRA `(.L_x_12) ;  /* 0x0000000000087947 */ /* 0x000fea0003800000 */
.L_x_13:
[----:B------:R-:W-:Y:S02]  /*0f80*/  ULDC UR4, c[0x0][0x580] ;  /* 0x0001600000047ab9 */ /* 0x000fe40000000800 */
[----:B------:R-:W-:-:S07]  /*0f90*/  IMAD.U32 R88, RZ, RZ, UR4 ;  /* 0x00000004ff587e24 */ /* 0x000fce000f8e00ff */
.L_x_12:
[----:B------:R-:W-:Y:S02]  /*0fa0*/  ULDC.64 UR4, c[0x0][0x5a0] ;  /* 0x0001680000047ab9 */ /* 0x000fe40000000a00 */
[----:B------:R-:W-:-:S04]  /*0fb0*/  ISETP.NE.U32.AND P0, PT, RZ, UR4, PT ;  /* 0x00000004ff007c0c */ /* 0x000fc8000bf05070 */
[----:B------:R-:W-:-:S13]  /*0fc0*/  ISETP.NE.AND.EX P0, PT, RZ, UR5, PT, P0 ;  /* 0x00000005ff007c0c */ /* 0x000fda000bf05300 */
[----:B------:R-:W-:Y:S05]  /*0fd0*/  @!P0 BRA `(.L_x_14) ;  /* 0x00000000001c8947 */ /* 0x000fea0003800000 */
[----:B0-----:R-:W0:Y:S02]  /*0fe0*/  LDC.64 R4, c[0x0][0x5a0] ;  /* 0x00016800ff047b82 */ /* 0x001e240000000a00 */
[----:B0-----:R-:W2:Y:S02]  /*0ff0*/  LDG.E.64 R4, desc[UR36][R4.64] ;  /* 0x0000002404047981 */ /* 0x001ea4000c1e1b00 */
[----:B--2---:R-:W-:-:S04]  /*1000*/  ISETP.NE.U32.AND P0, PT, R4, RZ, PT ;  /* 0x000000ff0400720c */ /* 0x004fc80003f05070 */
[----:B------:R-:W-:-:S13]  /*1010*/  ISETP.NE.AND.EX P0, PT, R5, RZ, PT, P0 ;  /* 0x000000ff0500720c */ /* 0x000fda0003f05300 */
[----:B------:R-:W-:Y:S05]  /*1020*/  @!P0 BRA `(.L_x_14) ;  /* 0x0000000000088947 */ /* 0x000fea0003800000 */
[----:B-1----:R0:W5:Y:S01]  /*1030*/  LD.E R89, desc[UR36][R4.64] ;  /* 0x0000002404597980 */ /* 0x002162000c101900 */
[----:B------:R-:W-:Y:S05]  /*1040*/  BRA `(.L_x_15) ;  /* 0x0000000000247947 */ /* 0x000fea0003800000 */
.L_x_14:
[----:B------:R-:W-:Y:S02]  /*1050*/  ULDC.64 UR4, c[0x0][0x590] ;  /* 0x0001640000047ab9 */ /* 0x000fe40000000a00 */
[----:B------:R-:W-:-:S04]  /*1060*/  ISETP.NE.U32.AND P0, PT, RZ, UR4, PT ;  /* 0x00000004ff007c0c */ /* 0x000fc8000bf05070 */
[----:B------:R-:W-:-:S13]  /*1070*/  ISETP.NE.AND.EX P0, PT, RZ, UR5, PT, P0 ;  /* 0x00000005ff007c0c */ /* 0x000fda000bf05300 */
[----:B------:R-:W-:Y:S05]  /*1080*/  @!P0 BRA `(.L_x_16) ;  /* 0x00000000000c8947 */ /* 0x000fea0003800000 */
[----:B0-----:R-:W1:Y:S02]  /*1090*/  LDC.64 R4, c[0x0][0x590] ;  /* 0x00016400ff047b82 */ /* 0x001e640000000a00 */
[----:B-1----:R1:W5:Y:S01]  /*10a0*/  LDG.E R89, desc[UR36][R4.64] ;  /* 0x0000002404597981 */ /* 0x002362000c1e1900 */
[----:B------:R-:W-:Y:S05]  /*10b0*/  BRA `(.L_x_15) ;  /* 0x0000000000087947 */ /* 0x000fea0003800000 */
.L_x_16:
[----:B------:R-:W-:Y:S02]  /*10c0*/  ULDC UR4, c[0x0][0x584] ;  /* 0x0001610000047ab9 */ /* 0x000fe40000000800 */
[----:B-1----:R-:W-:-:S07]  /*10d0*/  IMAD.U32 R89, RZ, RZ, UR4 ;  /* 0x00000004ff597e24 */ /* 0x002fce000f8e00ff */
.L_x_15:
[----:B------:R-:W-:-:S13]  /*10e0*/  LOP3.LUT P0, RZ, R0, 0xff, RZ, 0xc0, !PT ;  /* 0x000000ff00ff7812 */ /* 0x000fda000780c0ff */
[----:B------:R-:W-:Y:S05]  /*10f0*/  @!P0 EXIT ;  /* 0x000000000000894d */ /* 0x000fea0003800000 */
[----:B------:R-:W-:Y:S01]  /*1100*/  ULDC UR4, c[0x0][0x28c] ;  /* 0x0000a30000047ab9 */ /* 0x000fe20000000800 */
[----:B------:R-:W-:Y:S01]  /*1110*/  LOP3.LUT R103, R19, 0x1, RZ, 0xfc, !PT ;  /* 0x0000000113677812 */ /* 0x000fe200078efcff */
[----:B------:R-:W-:Y:S01]  /*1120*/  UIADD3 UR4, UR4, 0x3f, URZ ;  /* 0x0000003f04047890 */ /* 0x000fe2000fffe03f */
[----:B------:R-:W-:Y:S01]  /*1130*/  UMOV UR38, URZ ;  /* 0x0000003f00267c82 */ /* 0x000fe20008000000 */
[----:B------:R-:W-:Y:S02]  /*1140*/  UMOV UR39, URZ ;  /* 0x0000003f00277c82 */ /* 0x000fe40008000000 */
[----:B------:R-:W-:-:S04]  /*1150*/  USHF.R.S32.HI UR5, URZ, 0x1f, UR4 ;  /* 0x0000001f3f057899 */ /* 0x000fc80008011404 */
[----:B------:R-:W-:-:S04]  /*1160*/  ULEA.HI UR5, UR5, UR4, URZ, 0x6 ;  /* 0x0000000405057291 */ /* 0x000fc8000f8f303f */
[----:B------:R-:W-:-:S12]  /*1170*/  USHF.R.S32.HI UR40, URZ, 0x6, UR5 ;  /* 0x000000063f287899 */ /* 0x000fd80008011405 */
.L_x_162:
[----:B------:R-:W-:Y:S01]  /*1180*/  LOP3.LUT R0, R18, 0x80, RZ, 0xc0, !PT ;  /* 0x0000008012007812 */ /* 0x000fe200078ec0ff */
[----:B------:R-:W2:Y:S01]  /*1190*/  S2UR UR7, SR_CgaCtaId ;  /* 0x00000000000779c3 */ /* 0x000ea20000008800 */
[----:B------:R-:W-:Y:S02]  /*11a0*/  UMOV UR6, 0x400 ;  /* 0x0000040000067882 */ /* 0x000fe40000000000 */
[----:B------:R-:W-:-:S06]  /*11b0*/  SHF.R.U32.HI R0, RZ, 0x7, R0 ;  /* 0x00000007ff007819 */ /* 0x000fcc0000011600 */
[----:B---3--:R-:W3:Y:S01]  /*11c0*/  SHFL.IDX PT, R0, R0, RZ, 0x1f ;  /* 0x00001fff00007589 */ /* 0x008ee200000e0000 */
[----:B--2---:R-:W-:Y:S01]  /*11d0*/  ULEA UR6, UR7, UR6, 0x18 ;  /* 0x0000000607067291 */ /* 0x004fe2000f8ec03f */
[----:B---3--:R-:W-:-:S13]  /*11e0*/  R2UR UR4, R0 ;  /* 0x00000000000472ca */ /* 0x008fda00000e0000 */
[----:B------:R-:W-:-:S04]  /*11f0*/  ULEA.HI UR5, UR4, UR4, URZ, 0x1 ;  /* 0x0000000404057291 */ /* 0x000fc8000f8f083f */
[----:B------:R-:W-:-:S04]  /*1200*/  ULOP3.LUT UR5, UR5, 0x7fffe, URZ, 0xc0, !UPT ;  /* 0x0007fffe05057892 */ /* 0x000fc8000f8ec03f */
[----:B------:R-:W-:-:S03]  /*1210*/  UIADD3 UR5, UR4, -UR5, URZ ;  /* 0x8000000504057290 */ /* 0x000fc6000fffe03f */
[----:B------:R-:W-:Y:S01]  /*1220*/  ULDC UR4, c[0x0][0x28c] ;  /* 0x0000a30000047ab9 */ /* 0x000fe20000000800 */
[----:B------:R-:W-:Y:S01]  /*1230*/  ULEA UR5, UR5, UR6, 0xd ;  /* 0x0000000605057291 */ /* 0x000fe2000f8e683f */
[----:B------:R-:W-:-:S03]  /*1240*/  ISETP.LT.AND P0, PT, RZ, UR4, PT ;  /* 0x00000004ff007c0c */ /* 0x000fc6000bf01270 */
[----:B------:R-:W-:-:S04]  /*1250*/  UIADD3 UR5, UR5, 0x100, URZ ;  /* 0x0000010005057890 */ /* 0x000fc8000fffe03f */
[----:B------:R-:W-:-:S04]  /*1260*/  USHF.R.U32.HI UR5, URZ, 0x4, UR5 ;  /* 0x000000043f057899 */ /* 0x000fc80008011605 */
[----:B------:R-:W-:Y:S02]  /*1270*/  ULOP3.LUT UR41, UR5, 0x3fff, URZ, 0xc0, !UPT ;  /* 0x00003fff05297892 */ /* 0x000fe4000f8ec03f */
[----:B01--45:R-:W-:Y:S10]  /*1280*/  @P0 BRA `(.L_x_17) ;  /* 0x0000000000400947 */ /* 0x033ff40003800000 */
[----:B------:R-:W-:Y:S01]  /*1290*/  MOV R0, 0x0 ;  /* 0x0000000000007802 */ /* 0x000fe20000000f00 */
[----:B------:R-:W-:Y:S01]  /*12a0*/  ULDC.64 UR4, c[0x4][0x68] ;  /* 0x01001a0000047ab9 */ /* 0x000fe20000000a00 */
[----:B------:R-:W-:Y:S01]  /*12b0*/  ULDC.64 UR6, c[0x4][0x8] ;  /* 0x0100020000067ab9 */ /* 0x000fe20000000a00 */
[----:B01----:R-:W-:Y:S01]  /*12c0*/  IMAD.U32 R4, RZ, RZ, UR4 ;  /* 0x00000004ff047e24 */ /* 0x003fe2000f8e00ff */
[----:B------:R0:W1:Y:S01]  /*12d0*/  LDC.64 R14, c[0x4][R0] ;  /* 0x01000000000e7b82 */ /* 0x0000620000000a00 */
[----:B------:R-:W-:Y:S01]  /*12e0*/  IMAD.U32 R5, RZ, RZ, UR5 ;  /* 0x00000005ff057e24 */ /* 0x000fe2000f8e00ff */
[----:B------:R-:W-:Y:S01]  /*12f0*/  ULDC.64 UR4, c[0x4][0x70] ;  /* 0x01001c0000047ab9 */ /* 0x000fe20000000a00 */
[----:B------:R-:W-:Y:S02]  /*1300*/  IMAD.U32 R10, RZ, RZ, UR6 ;  /* 0x00000006ff0a7e24 */ /* 0x000fe4000f8e00ff */
[----:B------:R-:W-:Y:S02]  /*1310*/  IMAD.U32 R6, RZ, RZ, UR4 ;  /* 0x00000004ff067e24 */ /* 0x000fe4000f8e00ff */
[----:B------:R-:W-:-:S02]  /*1320*/  IMAD.U32 R7, RZ, RZ, UR5 ;  /* 0x00000005ff077e24 */ /* 0x000fc4000f8e00ff */
[----:B------:R-:W-:Y:S02]  /*1330*/  IMAD.U32 R11, RZ, RZ, UR7 ;  /* 0x00000007ff0b7e24 */ /* 0x000fe4000f8e00ff */
[----:B------:R-:W-:Y:S02]  /*1340*/  IMAD.MOV.U32 R8, RZ, RZ, 0x1e1 ;  /* 0x000001e1ff087424 */ /* 0x000fe400078e00ff */
[----:B------:R-:W-:Y:S02]  /*1350*/  IMAD.MOV.U32 R12, RZ, RZ, 0x1 ;  /* 0x00000001ff0c7424 */ /* 0x000fe400078e00ff */
[----:B0-----:R-:W-:-:S07]  /*1360*/  IMAD.MOV.U32 R13, RZ, RZ, RZ ;  /* 0x000000ffff0d7224 */ /* 0x001fce00078e00ff */
[----:B------:R-:W-:-:S07]  /*1370*/  LEPC R20, `(.L_x_17) ;  /* 0x000000001014794e */ /* 0x000fce0000000000 */
[----:B-1---5:R-:W-:Y:S05]  /*1380*/  CALL.ABS.NOINC R14 ;  /* 0x000000000e007343 */ /* 0x022fea0003c00000 */
.L_x_17:
[----:B------:R-:W-:-:S13]  /*1390*/  ISETP.NE.AND P0, PT, R103, 0x3, PT ;  /* 0x000000036700780c */ /* 0x000fda0003f05270 */
[----:B------:R-:W-:Y:S05]  /*13a0*/  @!P0 BRA `(.L_x_18) ;  /* 0x0000000000048947 */ /* 0x000fea0003800000 */
[----:B------:R-:W-:Y:S01]  /*13b0*/  BPT.TRAP 0x1 ;  /* 0x000000040000795c */ /* 0x000fe20000300000 */
.L_x_18:
[----:B------:R-:W2:Y:S01]  /*13c0*/  S2UR UR5, SR_CgaCtaId ;  /* 0x00000000000579c3 */ /* 0x000ea20000008800 */
[----:B------:R-:W-:Y:S01]  /*13d0*/  UMOV UR4, 0x400 ;  /* 0x0000040000047882 */ /* 0x000fe20000000000 */
[----:B------:R-:W-:Y:S02]  /*13e0*/  IMAD.U32 R0, RZ, RZ, UR38 ;  /* 0x00000026ff007e24 */ /* 0x000fe4000f8e00ff */
[----:B------:R-:W-:-:S03]  /*13f0*/  IMAD.U32 R3, RZ, RZ, UR39 ;  /* 0x00000027ff037e24 */ /* 0x000fc6000f8e00ff */
[----:B------:R-:W-:Y:S01]  /*1400*/  SHF.L.U32 R0, R0, 0x1f, RZ ;  /* 0x0000001f00007819 */ /* 0x000fe200000006ff */
[----:B--2---:R-:W-:-:S06]  /*1410*/  ULEA UR4, UR5, UR4, 0x18 ;  /* 0x0000000405047291 */ /* 0x004fcc000f8ec03f */
[----:B------:R-:W-:-:S04]  /*1420*/  IMAD.U32 R6, RZ, RZ, UR4 ;  /* 0x00000004ff067e24 */ /* 0x000fc8000f8e00ff */
[----:B------:R-:W-:-:S04]  /*1430*/  IMAD R3, R3, 0x8, R6 ;  /* 0x0000000803037824 */ /* 0x000fc800078e0206 */
[----:B------:R2:W3:Y:S01]  /*1440*/  SYNCS.PHASECHK.TRANS64.TRYWAIT P1, [R3+URZ], R0 ;  /* 0x00000000030075a7 */ /* 0x0004e2000802017f */
[----:B------:R-:W-:Y:S05]  /*1450*/  @!P0 BRA `(.L_x_19) ;  /* 0x0000000000048947 */ /* 0x000fea0003800000 */
[----:B------:R-:W-:Y:S01]  /*1460*/  BPT.TRAP 0x1 ;  /* 0x000000040000795c */ /* 0x000fe20000300000 */
.L_x_19:
[----:B---3--:R-:W-:Y:S05]  /*1470*/  @P1 BRA `(.L_x_20) ;  /* 0x0000000000081947 */ /* 0x008fea0003800000 */
[----:B------:R-:W3:Y:S02]  /*1480*/  SYNCS.PHASECHK.TRANS64.TRYWAIT P1, [R3+URZ], R0 ;  /* 0x00000000030075a7 */ /* 0x000ee4000802017f */
[----:B---3--:R-:W-:Y:S05]  /*1490*/  @!P1 BRA `(.L_x_21) ;  /* 0x00000074007c9947 */ /* 0x008fea0003800000 */
.L_x_20:
[----:B------:R-:W-:-:S04]  /*14a0*/  UISETP.LT.AND UP0, UPT, UR40, 0x1, UPT ;  /* 0x000000012800788c */ /* 0x000fc8000bf01270 */
[----:B------:R-:W-:-:S06]  /*14b0*/  USEL UR4, UR40, 0x1, UP0 ;  /* 0x0000000128047887 */ /* 0x000fcc0008000000 */
[----:B--23--:R-:W-:Y:S01]  /*14c0*/  IMAD.U32 R0, RZ, RZ, UR4 ;  /* 0x00000004ff007e24 */ /* 0x00cfe2000f8e00ff */
[----:B------:R-:W-:Y:S05]  /*14d0*/  WARPSYNC.ALL ;  /* 0x0000000000007948 */ /* 0x000fea0003800000 */
[----:B------:R-:W-:-:S04]  /*14e0*/  IADD3 R0, -R0, UR40, RZ ;  /* 0x0000002800007c10 */ /* 0x000fc8000fffe1ff */
[----:B------:R-:W-:Y:S02]  /*14f0*/  ISETP.GE.AND P1, PT, R0, 0x1, PT ;  /* 0x000000010000780c */ /* 0x000fe40003f26270 */
[----:B------:R-:W-:Y:S01]  /*1500*/  R2UR UR4, R6 ;  /* 0x00000000060472ca */ /* 0x000fe200000e0000 */
[----:B------:R-:W-:Y:S01]  /*1510*/  WARPGROUP.ARRIVE ;  /* 0x00000000000079c5 */ /* 0x000fe20000000000 */
[----:B------:R-:W-:Y:S01]  /*1520*/  UMOV UR9, 0x40000040 ;  /* 0x4000004000097882 */ /* 0x000fe20000000000 */
[----:B------:R-:W-:-:S10]  /*1530*/  UMOV UR11, 0x40000040 ;  /* 0x40000040000b7882 */ /* 0x000fd40000000000 */
[----:B------:R-:W-:-:S04]  /*1540*/  UIADD3 UR4, UR4, 0x18100, URZ ;  /* 0x0001810004047890 */ /* 0x000fc8000fffe03f */
[----:B------:R-:W-:-:S04]  /*1550*/  USHF.R.U32.HI UR4, URZ, 0x4, UR4 ;  /* 0x000000043f047899 */ /* 0x000fc80008011604 */
[----:B------:R-:W-:Y:S02]  /*1560*/  ULOP3.LUT UR5, UR4, 0x3fff, URZ, 0xc0, !UPT ;  /* 0x00003fff04057892 */ /* 0x000fe4000f8ec03f */
[----:B------:R-:W-:Y:S02]  /*1570*/  ULOP3.LUT UR4, UR41, 0x10000, URZ, 0xfc, !UPT ;  /* 0x0001000029047892 */ /* 0x000fe4000f8efc3f */
[----:B------:R-:W-:Y:S02]  /*1580*/  ULOP3.LUT UR5, UR5, 0x10000, URZ, 0xfc, !UPT ;  /* 0x0001000005057892 */ /* 0x000fe4000f8efc3f */
[----:B------:R-:W-:Y:S02]  /*1590*/  ULEA UR7, UR39, UR4, 0xb ;  /* 0x0000000427077291 */ /* 0x000fe4000f8e583f */
[----:B------:R-:W-:Y:S02]  /*15a0*/  ULEA UR6, UR39, UR5, 0x9 ;  /* 0x0000000527067291 */ /* 0x000fe4000f8e483f */
[----:B------:R-:W-:-:S03]  /*15b0*/  UIADD3 UR12, UR7, 0x400, URZ ;  /* 0x00000400070c7890 */ /* 0x000fc6000fffe03f */
[----:B------:R-:W-:Y:S02]  /*15c0*/  UMOV UR8, UR7 ;  /* 0x0000000700087c82 */ /* 0x000fe40008000000 */
[----:B------:R-:W-:Y:S02]  /*15d0*/  UMOV UR10, UR6 ;  /* 0x00000006000a7c82 */ /* 0x000fe40008000000 */
[----:B------:R-:W-:Y:S01]  /*15e0*/  HGMMA.64x64x16.F32.BF16 R56, gdesc[UR8], RZ, !UPT, gsb0 ;  /* 0x00e00000083879f0 */ /* 0x000fe2000c0018ff */
[----:B------:R-:W-:Y:S01]  /*15f0*/  UMOV UR8, UR12 ;  /* 0x0000000c00087c82 */ /* 0x000fe20008000000 */
[----:B------:R-:W-:Y:S01]  /*1600*/  UMOV UR9, 0x40000040 ;  /* 0x4000004000097882 */ /* 0x000fe20000000000 */
[----:B------:R-:W-:Y:S01]  /*1610*/  UIADD3 UR12, UR7, 0x402, URZ ;  /* 0x00000402070c7890 */ /* 0x000fe2000fffe03f */
[----:B------:R-:W-:Y:S02]  /*1620*/  WARPGROUP.DEPBAR.LE gsb0, 0x0 ;  /* 0x00008000000079c5 */ /* 0x000fe40000010000 */
[----:B------:R-:W-:-:S06]  /*1630*/  WARPGROUP.ARRIVE ;  /* 0x00000000000079c5 */ /* 0x000fcc0000000000 */
[----:B------:R-:W-:Y:S01]  /*1640*/  HGMMA.64x64x16.F32.BF16 R24, gdesc[UR8], RZ, !UPT, gsb0 ;  /* 0x00e00000081879f0 */ /* 0x000fe2000c0018ff */
[----:B------:R-:W-:Y:S02]  /*1650*/  UIADD3 UR8, UR7, 0x2, URZ ;  /* 0x0000000207087890 */ /* 0x000fe4000fffe03f */
[----:B------:R-:W-:Y:S01]  /*1660*/  UIADD3 UR10, UR6, 0x2, URZ ;  /* 0x00000002060a7890 */ /* 0x000fe2000fffe03f */
[----:B------:R-:W-:Y:S01]  /*1670*/  UMOV UR9, 0x40000040 ;  /* 0x4000004000097882 */ /* 0x000fe20000000000 */
[----:B------:R-:W-:Y:S01]  /*1680*/  UMOV UR11, 0x40000040 ;  /* 0x40000040000b7882 */ /* 0x000fe20000000000 */
[----:B------:R-:W-:Y:S02]  /*1690*/  WARPGROUP.DEPBAR.LE gsb0, 0x0 ;  /* 0x00008000000079c5 */ /* 0x000fe40000010000 */
[----:B------:R-:W-:-:S06]  /*16a0*/  WARPGROUP.ARRIVE ;  /* 0x00000000000079c5 */ /* 0x000fcc0000000000 */
[----:B------:R-:W-:Y:S01]  /*16b0*/  HGMMA.64x64x16.F32.BF16 R56, gdesc[UR8], R56, gsb0 ;  /* 0x00e00000083879f0 */ /* 0x000fe20008001838 */
[----:B------:R-:W-:Y:S01]  /*16c0*/  UMOV UR8, UR12 ;  /* 0x0000000c00087c82 */ /* 0x000fe20008000000 */
[----:B------:R-:W-:Y:S01]  /*16d0*/  UMOV UR9, 0x40000040 ;  /* 0x4000004000097882 */ /* 0x000fe20000000000 */
[----:B------:R-:W-:Y:S01]  /*16e0*/  UIADD3 UR12, UR7, 0x404, URZ ;  /* 0x00000404070c7890 */ /* 0x000fe2000fffe03f */
[----:B------:R-:W-:Y:S02]  /*16f0*/  WARPGROUP.DEPBAR.LE gsb0, 0x0 ;  /* 0x00008000000079c5 */ /* 0x000fe40000010000 */
[----:B------:R-:W-:-:S06]  /*1700*/  WARPGROUP.ARRIVE ;  /* 0x00000000000079c5 */ /* 0x000fcc0000000000 */
[----:B------:R-:W-:Y:S01]  /*1710*/  HGMMA.64x64x16.F32.BF16 R24, gdesc[UR8], R24, gsb0 ;  /* 0x00e00000081879f0 */ /* 0x000fe20008001818 */
        /* <DEDUP_REMOVED lines=9> */
[----:B------:R-:W-:Y:S02]  /*17b0*/  WARPGROUP.DEPBAR.LE gsb0, 0x0 ;  /* 0x00008000000079c5 */ /* 0x000fe40000010000 */
[----:B------:R-:W-:-:S06]  /*17c0*/  WARPGROUP.ARRIVE ;  /* 0x00000000000079c5 */ /* 0x000fcc0000000000 */
[----:B------:R-:W-:Y:S01]  /*17d0*/  HGMMA.64x64x16.F32.BF16 R24, gdesc[UR8], R24, gsb0 ;  /* 0x00e00000081879f0 */ /* 0x000fe20008001818 */
[----:B------:R-:W-:Y:S02]  /*17e0*/  UIADD3 UR8, UR7, 0x6, URZ ;  /* 0x0000000607087890 */ /* 0x000fe4000fffe03f */
[----:B------:R-:W-:Y:S01]  /*17f0*/  UIADD3 UR10, UR6, 0x6, URZ ;  /* 0x00000006060a7890 */ /* 0x000fe2000fffe03f */
[----:B------:R-:W-:Y:S01]  /*1800*/  UMOV UR9, 0x40000040 ;  /* 0x4000004000097882 */ /* 0x000fe20000000000 */
[----:B------:R-:W-:Y:S01]  /*1810*/  UMOV UR11, 0x40000040 ;  /* 0x40000040000b7882 */ /* 0x000fe20000000000 */
[----:B------:R-:W-:Y:S01]  /*1820*/  UIADD3 UR7, UR7, 0x406, URZ ;  /* 0x0000040607077890 */ /* 0x000fe2000fffe03f */
[----:B------:R-:W-:Y:S02]  /*1830*/  WARPGROUP.DEPBAR.LE gsb0, 0x0 ;  /* 0x00008000000079c5 */ /* 0x000fe40000010000 */
[----:B------:R-:W-:-:S06]  /*1840*/  WARPGROUP.ARRIVE ;  /* 0x00000000000079c5 */ /* 0x000fcc0000000000 */
[----:B------:R-:W-:Y:S01]  /*1850*/  HGMMA.64x64x16.F32.BF16 R56, gdesc[UR8], R56, gsb0 ;  /* 0x00e00000083879f0 */ /* 0x000fe20008001838 */
[----:B------:R-:W-:Y:S01]  /*1860*/  UMOV UR8, UR7 ;  /* 0x0000000700087c82 */ /* 0x000fe20008000000 */
[----:B------:R-:W-:Y:S01]  /*1870*/  UMOV UR9, 0x40000040 ;  /* 0x4000004000097882 */ /* 0x000fe20000000000 */
[----:B------:R-:W-:Y:S02]  /*1880*/  WARPGROUP.DEPBAR.LE gsb0, 0x0 ;  /* 0x00008000000079c5 */ /* 0x000fe40000010000 */
[----:B------:R-:W-:-:S06]  /*1890*/  WARPGROUP.ARRIVE ;  /* 0x00000000000079c5 */ /* 0x000fcc0000000000 */
[----:B------:R-:W-:Y:S03]  /*18a0*/  HGMMA.64x64x16.F32.BF16 R24, gdesc[UR8], R24, gsb0 ;  /* 0x00e00000081879f0 */ /* 0x000fe60008001818 */
[----:B------:R-:W-:Y:S02]  /*18b0*/  WARPGROUP.DEPBAR.LE gsb0, 0x0 ;  /* 0x00008000000079c5 */ /* 0x000fe40000010000 */
[----:B------:R-:W-:Y:S05]  /*18c0*/  @!P1 BRA `(.L_x_22) ;  /* 0x0000000400849947 */ /* 0x000fea0003800000 */
[----:B------:R-:W-:Y:S02]  /*18d0*/  UIADD3 UR6, UR39, 0x1, URZ ;  /* 0x0000000127067890 */ /* 0x000fe4000fffe03f */
[----:B------:R-:W-:Y:S02]  /*18e0*/  IMAD.U32 R3, RZ, RZ, UR39 ;  /* 0x00000027ff037e24 */ /* 0x000fe4000f8e00ff */
[----:B------:R-:W-:-:S04]  /*18f0*/  UISETP.NE.AND UP0, UPT, UR6, 0x3, UPT ;  /* 0x000000030600788c */ /* 0x000fc8000bf05270 */
[----:B------:R-:W-:Y:S02]  /*1900*/  USEL UR7, URZ, 0x1, UP0 ;  /* 0x000000013f077887 */ /* 0x000fe40008000000 */
[----:B------:R-:W-:Y:S02]  /*1910*/  USEL UR6, UR6, URZ, UP0 ;  /* 0x0000003f06067287 */ /* 0x000fe40008000000 */
[----:B------:R-:W-:-:S06]  /*1920*/  ULOP3.LUT UR7, UR38, UR7, URZ, 0x3c, !UPT ;  /* 0x0000000726077292 */ /* 0x000fcc000f8e3c3f */
[----:B------:R-:W-:-:S07]  /*1930*/  IMAD.U32 R7, RZ, RZ, UR7 ;  /* 0x00000007ff077e24 */ /* 0x000fce000f8e00ff */
.L_x_29:
[----:B------:R-:W-:Y:S05]  /*1940*/  @!P0 BRA `(.L_x_23) ;  /* 0x0000000000048947 */ /* 0x000fea0003800000 */
[----:B------:R-:W-:Y:S01]  /*1950*/  BPT.TRAP 0x1 ;  /* 0x000000040000795c */ /* 0x000fe20000300000 */
.L_x_23:
[----:B------:R-:W2:Y:S01]  /*1960*/  S2UR UR8, SR_CgaCtaId ;  /* 0x00000000000879c3 */ /* 0x000ea20000008800 */
[----:B------:R-:W-:Y:S01]  /*1970*/  UMOV UR7, 0x400 ;  /* 0x0000040000077882 */ /* 0x000fe20000000000 */
[----:B01----:R-:W-:Y:S01]  /*1980*/  IMAD.U32 R5, RZ, RZ, UR6 ;  /* 0x00000006ff057e24 */ /* 0x003fe2000f8e00ff */
[----:B------:R-:W-:Y:S01]  /*1990*/  SHF.L.U32 R4, R7, 0x1f, RZ ;  /* 0x0000001f07047819 */ /* 0x000fe200000006ff */
[----:B--2---:R-:W-:-:S06]  /*19a0*/  ULEA UR7, UR8, UR7, 0x18 ;  /* 0x0000000708077291 */ /* 0x004fcc000f8ec03f */
[----:B------:R-:W-:-:S04]  /*19b0*/  IMAD.U32 R6, RZ, RZ, UR7 ;  /* 0x00000007ff067e24 */ /* 0x000fc8000f8e00ff */
[----:B------:R-:W-:-:S04]  /*19c0*/  IMAD R5, R5, 0x8, R6 ;  /* 0x0000000805057824 */ /* 0x000fc800078e0206 */
[----:B------:R0:W1:Y:S01]  /*19d0*/  SYNCS.PHASECHK.TRANS64.TRYWAIT P1, [R5+URZ], R4 ;  /* 0x00000004050075a7 */ /* 0x000062000802017f */
[----:B------:R-:W-:Y:S05]  /*19e0*/  @!P0 BRA `(.L_x_24) ;  /* 0x0000000000048947 */ /* 0x000fea0003800000 */
[----:B------:R-:W-:Y:S01]  /*19f0*/  BPT.TRAP 0x1 ;  /* 0x000000040000795c */ /* 0x000fe20000300000 */
.L_x_24:
[----:B-1----:R-:W-:Y:S05]  /*1a00*/  @P1 BRA `(.L_x_25) ;  /* 0x0000000000081947 */ /* 0x002fea0003800000 */
[----:B------:R-:W1:Y:S02]  /*1a10*/  SYNCS.PHASECHK.TRANS64.TRYWAIT P1, [R5+URZ], R4 ;  /* 0x00000004050075a7 */ /* 0x000e64000802017f */
[----:B-1----:R-:W-:Y:S05]  /*1a20*/  @!P1 BRA `(.L_x_26) ;  /* 0x00000070002c9947 */ /* 0x002fea0003800000 */
.L_x_25:
[----:B------:R-:W-:Y:S01]  /*1a30*/  ULEA UR7, UR6, UR5, 0x9 ;  /* 0x0000000506077291 */ /* 0x000fe2000f8e483f */
[----:B------:R-:W-:Y:S01]  /*1a40*/  WARPGROUP.ARRIVE ;  /* 0x00000000000079c5 */ /* 0x000fe20000000000 */
[----:B------:R-:W-:Y:S01]  /*1a50*/  ULEA UR12, UR6, UR4, 0xb ;  /* 0x00000004060c7291 */ /* 0x000fe2000f8e583f */
[----:B------:R-:W-:Y:S01]  /*1a60*/  UMOV UR11, 0x40000040 ;  /* 0x40000040000b7882 */ /* 0x000fe20000000000 */
[----:B------:R-:W-:Y:S02]  /*1a70*/  UMOV UR9, 0x40000040 ;  /* 0x4000004000097882 */ /* 0x000fe40000000000 */
[----:B------:R-:W-:Y:S01]  /*1a80*/  UIADD3 UR13, UR12, 0x400, URZ ;  /* 0x000004000c0d7890 */ /* 0x000fe2000fffe03f */
[----:B------:R-:W-:Y:S02]  /*1a90*/  UMOV UR10, UR7 ;  /* 0x00000007000a7c82 */ /* 0x000fe40008000000 */
[----:B------:R-:W-:Y:S02]  /*1aa0*/  UMOV UR8, UR12 ;  /* 0x0000000c00087c82 */ /* 0x000fe40008000000 */
[----:B------:R-:W-:Y:S01]  /*1ab0*/  HGMMA.64x64x16.F32.BF16 R56, gdesc[UR8], R56, gsb0 ;  /* 0x00e00000083879f0 */ /* 0x000fe20008001838 */
[----:B------:R-:W-:Y:S01]  /*1ac0*/  UMOV UR9, 0x40000040 ;  /* 0x4000004000097882 */ /* 0x000fe20000000000 */
[----:B------:R-:W-:Y:S01]  /*1ad0*/  UMOV UR8, UR13 ;  /* 0x0000000d00087c82 */ /* 0x000fe20008000000 */
[----:B------:R-:W-:Y:S01]  /*1ae0*/  UIADD3 UR13, UR12, 0x402, URZ ;  /* 0x000004020c0d7890 */ /* 0x000fe2000fffe03f */
[----:B------:R-:W-:-:S02]  /*1af0*/  WARPGROUP.DEPBAR.LE gsb0, 0x0 ;  /* 0x00008000000079c5 */ /* 0x000fc40000010000 */
        /* <DEDUP_REMOVED lines=42> */
[----:B------:R-:W-:Y:S01]  /*1da0*/  BPT.TRAP 0x1 ;  /* 0x000000040000795c */ /* 0x000fe20000300000 */
.L_x_27:
[----:B------:R-:W-:-:S13]  /*1db0*/  ISETP.NE.AND P1, PT, R102, RZ, PT ;  /* 0x000000ff6600720c */ /* 0x000fda0003f25270 */
[----:B01----:R-:W-:-:S04]  /*1dc0*/  @P1 IMAD R4, R3, 0x8, R6 ;  /* 0x0000000803041824 */ /* 0x003fc800078e0206 */
[----:B------:R-:W-:-:S05]  /*1dd0*/  @P1 VIADD R5, R4, 0x18 ;  /* 0x0000001804051836 */ /* 0x000fca0000000000 */
[----:B------:R-:W-:-:S04]  /*1de0*/  @P1 PRMT R5, R22, 0x654, R5 ;  /* 0x0000065416051816 */ /* 0x000fc80000000005 */
[----:B------:R0:W-:Y:S01]  /*1df0*/  @P1 SYNCS.ARRIVE.TRANS64.RED.A1T0 RZ, [R5+URZ], RZ ;  /* 0x000000ff05ff19a7 */ /* 0x0001e2000810043f */
[----:B------:R-:W-:-:S13]  /*1e00*/  ISETP.GT.U32.AND P1, PT, R19, 0x1, PT ;  /* 0x000000011300780c */ /* 0x000fda0003f24070 */
[----:B0-----:R-:W-:Y:S05]  /*1e10*/  @P1 BRA `(.L_x_28) ;  /* 0x0000000000041947 */ /* 0x001fea0003800000 */
[----:B------:R-:W-:Y:S01]  /*1e20*/  BPT.TRAP 0x1 ;  /* 0x000000040000795c */ /* 0x000fe20000300000 */
.L_x_28:
[----:B------:R-:W-:Y:S01]  /*1e30*/  UIADD3 UR6, UR6, 0x1, URZ ;  /* 0x0000000106067890 */ /* 0x000fe2000fffe03f */
[C---:B------:R-:W-:Y:S01]  /*1e40*/  ISETP.GT.AND P2, PT, R0.reuse, 0x1, PT ;  /* 0x000000010000780c */ /* 0x040fe20003f44270 */
[----:B------:R-:W-:Y:S02]  /*1e50*/  VIADD R3, R3, 0x1 ;  /* 0x0000000103037836 */ /* 0x000fe40000000000 */
[----:B------:R-:W-:Y:S01]  /*1e60*/  UISETP.NE.AND UP0, UPT, UR6, 0x3, UPT ;  /* 0x000000030600788c */ /* 0x000fe2000bf05270 */
[----:B------:R-:W-:Y:S02]  /*1e70*/  VIADD R0, R0, 0xffffffff ;  /* 0xffffffff00007836 */ /* 0x000fe40000000000 */
[C---:B------:R-:W-:Y:S01]  /*1e80*/  ISETP.NE.AND P1, PT, R3.reuse, 0x3, PT ;  /* 0x000000030300780c */ /* 0x040fe20003f25270 */
[----:B------:R-:W-:Y:S02]  /*1e90*/  USEL UR7, URZ, 0x1, UP0 ;  /* 0x000000013f077887 */ /* 0x000fe40008000000 */
[----:B------:R-:W-:Y:S01]  /*1ea0*/  USEL UR6, UR6, URZ, UP0 ;  /* 0x0000003f06067287 */ /* 0x000fe20008000000 */
[----:B------:R-:W-:-:S03]  /*1eb0*/  SEL R3, R3, RZ, P1 ;  /* 0x000000ff03037207 */ /* 0x000fc60000800000 */
[----:B------:R-:W-:Y:S01]  /*1ec0*/  LOP3.LUT R7, R7, UR7, RZ, 0x3c, !PT ;  /* 0x0000000707077c12 */ /* 0x000fe2000f8e3cff */
[----:B------:R-:W-:Y:S07]  /*1ed0*/  @P2 BRA `(.L_x_29) ;  /* 0xfffffff800982947 */ /* 0x000fee000383ffff */
.L_x_22:
[----:B------:R-:W2:Y:S02]  /*1ee0*/  LDC R0, c[0x0][0x28c] ;  /* 0x0000a300ff007b82 */ /* 0x000ea40000000800 */
[----:B--2---:R-:W-:-:S13]  /*1ef0*/  ISETP.GE.AND P1, PT, R0, 0x1, PT ;  /* 0x000000010000780c */ /* 0x004fda0003f26270 */
[----:B------:R-:W-:Y:S05]  /*1f00*/  @!P1 BRA `(.L_x_30) ;  /* 0x0000000000509947 */ /* 0x000fea0003800000 */
[----:B------:R-:W-:Y:S05]  /*1f10*/  @!P0 BRA `(.L_x_31) ;  /* 0x0000000000048947 */ /* 0x000fea0003800000 */
[----:B------:R-:W-:Y:S01]  /*1f20*/  BPT.TRAP 0x1 ;  /* 0x000000040000795c */ /* 0x000fe20000300000 */
.L_x_31:
[----:B------:R-:W-:Y:S01]  /*1f30*/  ISETP.NE.AND P1, PT, R102, RZ, PT ;  /* 0x000000ff6600720c */ /* 0x000fe20003f25270 */
[----:B------:R-:W-:Y:S01]  /*1f40*/  BSSY B0, `(.L_x_32) ;  /* 0x000000e000007945 */ /* 0x000fe20003800000 */
[----:B------:R-:W-:-:S11]  /*1f50*/  ISETP.GT.U32.AND P0, PT, R19, 0x1, PT ;  /* 0x000000011300780c */ /* 0x000fd60003f04070 */
[----:B------:R-:W-:Y:S05]  /*1f60*/  @!P1 BRA `(.L_x_33) ;  /* 0x00000000002c9947 */ /* 0x000fea0003800000 */
[----:B------:R-:W-:-:S04]  /*1f70*/  UISETP.LT.AND UP0, UPT, UR40, 0x1, UPT ;  /* 0x000000012800788c */ /* 0x000fc8000bf01270 */
[----:B------:R-:W-:-:S04]  /*1f80*/  USEL UR6, UR40, 0x1, UP0 ;  /* 0x0000000128067887 */ /* 0x000fc80008000000 */
[----:B------:R-:W-:-:S04]  /*1f90*/  UIADD3 UR6, UR39, UR40, -UR6 ;  /* 0x0000002827067290 */ /* 0x000fc8000fffe806 */
[----:B------:R-:W-:-:S04]  /*1fa0*/  UIMAD.WIDE.U32 UR4, UR6, -0x55555555, URZ ;  /* 0xaaaaaaab060478a5 */ /* 0x000fc8000f8e003f */
[----:B------:R-:W-:-:S04]  /*1fb0*/  USHF.R.U32.HI UR4, URZ, 0x1, UR5 ;  /* 0x000000013f047899 */ /* 0x000fc80008011605 */
[----:B------:R-:W-:-:S06]  /*1fc0*/  UIMAD UR6, UR4, -0x3, UR6 ;  /* 0xfffffffd040678a4 */ /* 0x000fcc000f8e0206 */
[----:B------:R-:W-:-:S04]  /*1fd0*/  IMAD.U32 R3, RZ, RZ, UR6 ;  /* 0x00000006ff037e24 */ /* 0x000fc8000f8e00ff */
[----:B------:R-:W-:-:S04]  /*1fe0*/  IMAD R0, R3, 0x8, R6 ;  /* 0x0000000803007824 */ /* 0x000fc800078e0206 */
[----:B------:R-:W-:-:S05]  /*1ff0*/  VIADD R3, R0, 0x18 ;  /* 0x0000001800037836 */ /* 0x000fca0000000000 */
[----:B------:R-:W-:-:S04]  /*2000*/  PRMT R3, R22, 0x654, R3 ;  /* 0x0000065416037816 */ /* 0x000fc80000000003 */
[----:B------:R2:W-:Y:S03]  /*2010*/  SYNCS.ARRIVE.TRANS64.RED.A1T0 RZ, [R3+URZ], RZ ;  /* 0x000000ff03ff79a7 */ /* 0x0005e6000810043f */
.L_x_33:
[----:B------:R-:W-:Y:S05]  /*2020*/  BSYNC B0 ;  /* 0x0000000000007941 */ /* 0x000fea0003800000 */
.L_x_32:
[----:B------:R-:W-:Y:S05]  /*2030*/  @P0 BRA `(.L_x_30) ;  /* 0x0000000000040947 */ /* 0x000fea0003800000 */
[----:B------:R-:W-:Y:S01]  /*2040*/  BPT.TRAP 0x1 ;  /* 0x000000040000795c */ /* 0x000fe20000300000 */
.L_x_30:
[----:B------:R-:W3:Y:S01]  /*2050*/  LDC R6, c[0x0][0x288] ;  /* 0x0000a200ff067b82 */ /* 0x000ee20000000800 */
[--C-:B------:R-:W-:Y:S01]  /*2060*/  SHF.R.U32.HI R0, RZ, 0x2, R18.reuse ;  /* 0x00000002ff007819 */ /* 0x100fe20000011612 */
[----:B------:R-:W-:Y:S01]  /*2070*/  IMAD.SHL.U32 R11, R90, 0x40, RZ ;  /* 0x000000405a0b7824 */ /* 0x000fe200078e00ff */
[----:B01----:R-:W-:Y:S01]  /*2080*/  SHF.R.U32.HI R5, RZ, 0x7, R18 ;  /* 0x00000007ff057819 */ /* 0x003fe20000011612 */
[----:B------:R-:W-:Y:S01]  /*2090*/  UIADD3 UR39, UR40, UR39, URZ ;  /* 0x0000002728277290 */ /* 0x000fe2000fffe03f */
[----:B--2---:R-:W-:Y:S01]  /*20a0*/  LOP3.LUT R3, R0, 0x7, RZ, 0xc0, !PT ;  /* 0x0000000700037812 */ /* 0x004fe200078ec0ff */
[----:B------:R-:W-:Y:S01]  /*20b0*/  ULDC UR7, c[0x0][0x284] ;  /* 0x0000a10000077ab9 */ /* 0x000fe20000000800 */
[----:B------:R-:W-:Y:S01]  /*20c0*/  LOP3.LUT R0, R5, 0x1, RZ, 0xc0, !PT ;  /* 0x0000000105007812 */ /* 0x000fe200078ec0ff */
[----:B------:R-:W-:Y:S01]  /*20d0*/  UISETP.GT.U32.AND UP0, UPT, UR39, 0x2, UPT ;  /* 0x000000022700788c */ /* 0x000fe2000bf04070 */
[C---:B------:R-:W-:Y:S01]  /*20e0*/  LOP3.LUT R4, R18.reuse, 0x60, RZ, 0xc0, !PT ;  /* 0x0000006012047812 */ /* 0x040fe200078ec0ff */
[----:B------:R-:W-:Y:S01]  /*20f0*/  UISETP.GE.U32.AND UP1, UPT, UR40, 0x3, UPT ;  /* 0x000000032800788c */ /* 0x000fe2000bf26070 */
[----:B------:R-:W-:Y:S01]  /*2100*/  LOP3.LUT R5, R18, 0x3, RZ, 0xc0, !PT ;  /* 0x0000000312057812 */ /* 0x000fe200078ec0ff */
[----:B------:R-:W-:Y:S01]  /*2110*/  IMAD.SHL.U32 R8, R0, 0x40, RZ ;  /* 0x0000004000087824 */ /* 0x000fe200078e00ff */
[----:B------:R-:W-:Y:S01]  /*2120*/  SHF.R.U32.HI R4, RZ, 0x1, R4 ;  /* 0x00000001ff047819 */ /* 0x000fe20000011604 */
[----:B------:R-:W-:Y:S01]  /*2130*/  UISETP.LT.U32.AND UP0, UPT, UR40, 0x3, UP0 ;  /* 0x000000032800788c */ /* 0x000fe20008701070 */
[----:B------:R-:W-:Y:S01]  /*2140*/  SHF.R.S32.HI R15, RZ, 0x1f, R23 ;  /* 0x0000001fff0f7819 */ /* 0x000fe20000011417 */
[----:B------:R-:W-:Y:S01]  /*2150*/  ULDC.64 UR8, c[0x0][0x5d0] ;  /* 0x0001740000087ab9 */ /* 0x000fe20000000a00 */
[--C-:B------:R-:W-:Y:S01]  /*2160*/  IADD3 R7, RZ, -R4, -R3.reuse ;  /* 0x80000004ff077210 */ /* 0x100fe20007ffe803 */
[----:B------:R-:W-:Y:S01]  /*2170*/  UIMAD.WIDE.U32 UR4, UR39, -0x55555555, URZ ;  /* 0xaaaaaaab270478a5 */ /* 0x000fe2000f8e003f */
[----:B------:R-:W-:Y:S01]  /*2180*/  LOP3.LUT R3, R8, 0x40, R3, 0xe2, !PT ;  /* 0x0000004008037812 */ /* 0x000fe200078ee203 */
[----:B------:R-:W-:Y:S01]  /*2190*/  IMAD.SHL.U32 R8, R18, 0x2, RZ ;  /* 0x0000000212087824 */ /* 0x000fe200078e00ff */
[----:B------:R-:W-:Y:S01]  /*21a0*/  USEL UR6, URZ, 0x1, !UP0 ;  /* 0x000000013f067887 */ /* 0x000fe2000c000000 */
[----:B------:R-:W-:Y:S01]  /*21b0*/  IMAD R0, R0, -0x40, R7 ;  /* 0xffffffc000007824 */ /* 0x000fe200078e0207 */
[----:B------:R-:W-:Y:S01]  /*21c0*/  USHF.R.U32.HI UR4, URZ, 0x1, UR5 ;  /* 0x000000013f047899 */ /* 0x000fe20008011605 */
[----:B---3--:R-:W-:Y:S01]  /*21d0*/  IMAD R10, R5, -0x2, R6 ;  /* 0xfffffffe050a7824 */ /* 0x008fe200078e0206 */
[C---:B------:R-:W-:Y:S01]  /*21e0*/  ISETP.GE.AND P0, PT, R11.reuse, R6, PT ;  /* 0x000000060b00720c */ /* 0x040fe20003f06270 */
[C---:B------:R-:W-:Y:S01]  /*21f0*/  IMAD.SHL.U32 R5, R98.reuse, 0x100, RZ ;  /* 0x0000010062057824 */ /* 0x040fe200078e00ff */
[----:B------:R-:W-:Y:S01]  /*2200*/  LOP3.LUT R8, R11, 0x6, R8, 0xf8, !PT ;  /* 0x000000060b087812 */ /* 0x000fe200078ef808 */
[----:B------:R-:W-:Y:S01]  /*2210*/  IMAD R6, R15, UR8, RZ ;  /* 0x000000080f067c24 */ /* 0x000fe2000f8e02ff */
[----:B------:R-:W-:Y:S01]  /*2220*/  ULOP3.LUT UR38, UR38, UR6, URZ, 0x3c, !UPT ;  /* 0x0000000626267292 */ /* 0x000fe2000f8e3c3f */
[----:B------:R-:W-:Y:S01]  /*2230*/  IMAD.WIDE R98, R98, 0x100, RZ ;  /* 0x0000010062627825 */ /* 0x000fe200078e02ff */
[----:B------:R-:W-:Y:S01]  /*2240*/  ISETP.GE.OR P0, PT, R5, UR7, P0 ;  /* 0x0000000705007c0c */ /* 0x000fe20008706670 */
[----:B------:R-:W-:Y:S01]  /*2250*/  UIMAD UR39, UR4, -0x3, UR39 ;  /* 0xfffffffd042778a4 */ /* 0x000fe2000f8e0227 */
[----:B------:R-:W-:Y:S01]  /*2260*/  SHF.R.S32.HI R9, RZ, 0x1f, R8 ;  /* 0x0000001fff097819 */ /* 0x000fe20000011408 */
[----:B------:R-:W-:Y:S01]  /*2270*/  IMAD R13, R23, UR9, R6 ;  /* 0x00000009170d7c24 */ /* 0x000fe2000f8e0206 */
[----:B------:R-:W-:Y:S01]  /*2280*/  LOP3.LUT R113, R98, R3, R4, 0xfe, !PT ;  /* 0x0000000362717212 */ /* 0x000fe200078efe04 */
[----:B------:R-:W-:Y:S01]  /*2290*/  @UP1 ULOP3.LUT UR38, UR38, 0x1, UR4, 0x78, !UPT ;  /* 0x0000000126261892 */ /* 0x000fe2000f8e7804 */
[----:B------:R-:W-:Y:S01]  /*22a0*/  IADD3 R3, -R5, UR7, R0 ;  /* 0x0000000705037c10 */ /* 0x000fe2000fffe100 */
[----:B------:R-:W-:-:S04]  /*22b0*/  IMAD.WIDE.U32 R6, R23, UR8, R8 ;  /* 0x0000000817067c25 */ /* 0x000fc8000f8e0008 */
[----:B------:R-:W-:Y:S02]  /*22c0*/  IMAD.IADD R7, R7, 0x1, R13 ;  /* 0x0000000107077824 */ /* 0x000fe400078e020d */
[----:B------:R-:W-:Y:S02]  /*22d0*/  IMAD.IADD R4, R10, 0x1, -R11 ;  /* 0x000000010a047824 */ /* 0x000fe400078e0a0b */
[----:B------:R-:W-:Y:S01]  /*22e0*/  IMAD.MOV.U32 R0, RZ, RZ, -0x1 ;  /* 0xffffffffff007424 */ /* 0x000fe200078e00ff */
[----:B------:R-:W-:Y:S06]  /*22f0*/  @P0 BRA `(.L_x_34) ;  /* 0x0000004800f40947 */ /* 0x000fec0003800000 */
[----:B------:R-:W0:Y:S01]  /*2300*/  LDC.64 R10, c[0x0][0x5c8] ;  /* 0x00017200ff0a7b82 */ /* 0x000e220000000a00 */
[----:B-----5:R-:W-:Y:S01]  /*2310*/  FSETP.NEU.AND P1, PT, R89, RZ, PT ;  /* 0x000000ff5900720b */ /* 0x020fe20003f2d000 */
[----:B------:R-:W-:Y:S01]  /*2320*/  BSSY B0, `(.L_x_34) ;  /* 0x00004ba000007945 */ /* 0x000fe20003800000 */
[----:B------:R-:W-:-:S04]  /*2330*/  ISETP.GT.AND P5, PT, R4, RZ, PT ;  /* 0x000000ff0400720c */ /* 0x000fc80003fa4270 */
[----:B------:R-:W-:Y:S01]  /*2340*/  ISETP.GT.AND P0, PT, R3, RZ, P5 ;  /* 0x000000ff0300720c */ /* 0x000fe20002f04270 */
[-C--:B0-----:R-:W-:Y:S02]  /*2350*/  IMAD R12, R99, R10.reuse, RZ ;  /* 0x0000000a630c7224 */ /* 0x081fe400078e02ff */
[----:B------:R-:W-:-:S04]  /*2360*/  IMAD.WIDE.U32 R104, R113, R10, R6 ;  /* 0x0000000a71687225 */ /* 0x000fc800078e0006 */
[----:B------:R-:W-:-:S04]  /*2370*/  IMAD R5, R113, R11, R12 ;  /* 0x0000000b71057224 */ /* 0x000fc800078e020c */
[----:B------:R-:W-:Y:S01]  /*2380*/  IMAD.IADD R107, R105, 0x1, R5 ;  /* 0x00000001696b7824 */ /* 0x000fe200078e0205 */
[----:B------:R-:W-:Y:S06]  /*2390*/  @!P1 BRA `(.L_x_35) ;  /* 0x00000034000c9947 */ /* 0x000fec0003800000 */
[----:B------:R-:W0:Y:S01]  /*23a0*/  LDC.64 R20, c[0x0][0x5b8] ;  /* 0x00016e00ff147b82 */ /* 0x000e220000000a00 */
[----:B------:R-:W-:-:S07]  /*23b0*/  ULDC.64 UR4, c[0x0][0x5c0] ;  /* 0x0001700000047ab9 */ /* 0x000fce0000000a00 */
[----:B------:R-:W1:Y:S08]  /*23c0*/  LDC.64 R96, c[0x0][0x5b0] ;  /* 0x00016c00ff607b82 */ /* 0x000e700000000a00 */
[----:B------:R-:W2:Y:S01]  /*23d0*/  LDC.64 R12, c[0x0][0x5a8] ;  /* 0x00016a00ff0c7b82 */ /* 0x000ea20000000a00 */
[-C--:B0-----:R-:W-:Y:S02]  /*23e0*/  IMAD R6, R15, R20.reuse, RZ ;  /* 0x000000140f067224 */ /* 0x081fe400078e02ff */
[----:B------:R-:W-:-:S04]  /*23f0*/  IMAD.WIDE.U32 R94, R23, R20, R8 ;  /* 0x00000014175e7225 */ /* 0x000fc800078e0008 */
[----:B------:R-:W-:Y:S02]  /*2400*/  IMAD R111, R23, R21, R6 ;  /* 0x00000015176f7224 */ /* 0x000fe400078e0206 */
[-C--:B-1----:R-:W-:Y:S02]  /*2410*/  IMAD R6, R99, R96.reuse, RZ ;  /* 0x0000006063067224 */ /* 0x082fe400078e02ff */
[----:B------:R-:W-:Y:S02]  /*2420*/  IMAD.IADD R93, R95, 0x1, R111 ;  /* 0x000000015f5d7824 */ /* 0x000fe400078e026f */
[----:B------:R-:W-:Y:S02]  /*2430*/  IMAD.MOV.U32 R92, RZ, RZ, R94 ;  /* 0x000000ffff5c7224 */ /* 0x000fe400078e005e */
[C---:B------:R-:W-:Y:S02]  /*2440*/  IMAD R21, R113.reuse, R97, R6 ;  /* 0x0000006171157224 */ /* 0x040fe400078e0206 */
[----:B------:R-:W-:-:S04]  /*2450*/  IMAD.WIDE.U32 R6, R113, R96, R92 ;  /* 0x0000006071067225 */ /* 0x000fc800078e005c */
[----:B------:R-:W-:Y:S01]  /*2460*/  IMAD.IADD R5, R7, 0x1, R21 ;  /* 0x0000000107057824 */ /* 0x000fe200078e0215 */
[----:B--2---:R-:W-:-:S04]  /*2470*/  LEA R90, P1, R6, R12, 0x1 ;  /* 0x0000000c065a7211 */ /* 0x004fc800078208ff */
[----:B------:R-:W-:-:S05]  /*2480*/  LEA.HI.X R91, R6, R13, R5, 0x1, P1 ;  /* 0x0000000d065b7211 */ /* 0x000fca00008f0c05 */
[----:B------:R-:W2:Y:S01]  /*2490*/  @P0 LDG.E.LTC128B.U16 R5, desc[UR36][R90.64] ;  /* 0x000000245a050981 */ /* 0x000ea2000c1e1520 */
[----:B------:R-:W-:Y:S01]  /*24a0*/  ISETP.GT.AND P3, PT, R4, 0x1, PT ;  /* 0x000000010400780c */ /* 0x000fe20003f64270 */
[----:B------:R-:W-:Y:S01]  /*24b0*/  IMAD.WIDE.U32 R6, R113, R96, R8 ;  /* 0x0000006071067225 */ /* 0x000fe200078e0008 */
[----:B------:R-:W-:Y:S03]  /*24c0*/  BSSY B1, `(.L_x_36) ;  /* 0x0000013000017945 */ /* 0x000fe60003800000 */
[----:B------:R-:W-:Y:S02]  /*24d0*/  IMAD.IADD R7, R21, 0x1, R7 ;  /* 0x0000000115077824 */ /* 0x000fe400078e0207 */
[----:B------:R-:W-:-:S04]  /*24e0*/  IMAD.WIDE.U32 R100, R23, R20, R6 ;  /* 0x0000001417647225 */ /* 0x000fc800078e0006 */
[----:B------:R-:W-:Y:S01]  /*24f0*/  IMAD.IADD R7, R111, 0x1, R101 ;  /* 0x000000016f077824 */ /* 0x000fe200078e0265 */
[----:B------:R-:W-:Y:S02]  /*2500*/  LEA R6, P2, R100, R12, 0x1 ;  /* 0x0000000c64067211 */ /* 0x000fe400078408ff */
[----:B------:R-:W-:Y:S02]  /*2510*/  SHF.L.U64.HI R101, R96, 0x3, R97 ;  /* 0x0000000360657819 */ /* 0x000fe40000010261 */
[----:B------:R-:W-:Y:S01]  /*2520*/  LEA.HI.X R7, R100, R13, R7, 0x1, P2 ;  /* 0x0000000d64077211 */ /* 0x000fe200010f0c07 */
[----:B------:R-:W-:Y:S02]  /*2530*/  IMAD.SHL.U32 R100, R96, 0x8, RZ ;  /* 0x0000000860647824 */ /* 0x000fe400078e00ff */
[----:B--2---:R-:W-:-:S04]  /*2540*/  IMAD.U32 R14, R5, 0x10000, RZ ;  /* 0x00010000050e7824 */ /* 0x004fc800078e00ff */
[----:B------:R-:W-:Y:S01]  /*2550*/  FMUL R15, R14, R89 ;  /* 0x000000590e0f7220 */ /* 0x000fe20000400000 */
[----:B------:R-:W-:-:S03]  /*2560*/  LEA R14, P1, R104, UR4, 0x1 ;  /* 0x00000004680e7c11 */ /* 0x000fc6000f8208ff */
[----:B------:R-:W-:Y:S01]  /*2570*/  FFMA R56, R56, R88, R15 ;  /* 0x0000005838387223 */ /* 0x000fe2000000000f */
[----:B------:R-:W-:Y:S02]  /*2580*/  LEA.HI.X R15, R104, UR5, R107, 0x1, P1 ;  /* 0x00000005680f7c11 */ /* 0x000fe400088f0c6b */
[----:B------:R-:W-:Y:S02]  /*2590*/  ISETP.GT.AND P1, PT, R3, RZ, P3 ;  /* 0x000000ff0300720c */ /* 0x000fe40001f24270 */
[----:B------:R-:W-:Y:S02]  /*25a0*/  F2FP.BF16.F32.PACK_AB R56, RZ, R56 ;  /* 0x00000038ff38723e */ /* 0x000fe400000010ff */
[----:B------:R-:W-:-:S03]  /*25b0*/  P2R R107, PR, RZ, 0x8 ;  /* 0x00000008ff6b7803 */ /* 0x000fc60000000000 */
[----:B------:R0:W-:Y:S06]  /*25c0*/  @P0 STG.E.U16 desc[UR36][R14.64], R56 ;  /* 0x000000380e000986 */ /* 0x0001ec000c101524 */
[----:B------:R-:W-:Y:S05]  /*25d0*/  @!P1 BRA `(.L_x_37) ;  /* 0x0000000000049947 */ /* 0x000fea0003800000 */
[----:B------:R1:W5:Y:S02]  /*25e0*/  LDG.E.LTC128B.U16 R5, desc[UR36][R6.64+0x2] ;  /* 0x0000022406057981 */ /* 0x000364000c1e1520 */
.L_x_37:
[----:B------:R-:W-:Y:S05]  /*25f0*/  BSYNC B1 ;  /* 0x0000000000017941 */ /* 0x000fea0003800000 */
.L_x_36:
[----:B0----5:R-:W-:Y:S01]  /*2600*/  IMAD.U32 R56, R5, 0x10000, RZ ;  /* 0x0001000005387824 */ /* 0x021fe200078e00ff */
[----:B------:R-:W-:Y:S01]  /*2610*/  ISETP.GT.AND P0, PT, R3, 0x8, P5 ;  /* 0x000000080300780c */ /* 0x000fe20002f04270 */
[----:B------:R-:W-:-:S04]  /*2620*/  IMAD.WIDE.U32 R104, R113, R96, R100 ;  /* 0x0000006071687225 */ /* 0x000fc800078e0064 */
[----:B------:R-:W-:Y:S01]  /*2630*/  FMUL R56, R56, R89 ;  /* 0x0000005938387220 */ /* 0x000fe20000400000 */
[----:B------:R-:W-:Y:S01]  /*2640*/  IMAD.IADD R105, R21, 0x1, R105 ;  /* 0x0000000115697824 */ /* 0x000fe200078e0269 */
[----:B------:R-:W-:Y:S02]  /*2650*/  IADD3 R21, P2, R94, R104, RZ ;  /* 0x000000685e157210 */ /* 0x000fe40007f5e0ff */
[----:B------:R-:W-:-:S03]  /*2660*/  FFMA R56, R57, R88, R56 ;  /* 0x0000005839387223 */ /* 0x000fc60000000038 */
[----:B------:R-:W-:Y:S01]  /*2670*/  IMAD.X R106, R105, 0x1, R93, P2 ;  /* 0x00000001696a7824 */ /* 0x000fe200010e065d */
[C---:B------:R-:W-:Y:S02]  /*2680*/  LEA R90, P2, R21.reuse, R12, 0x1 ;  /* 0x0000000c155a7211 */ /* 0x040fe400078408ff */
[----:B------:R-:W-:Y:S02]  /*2690*/  F2FP.BF16.F32.PACK_AB R56, RZ, R56 ;  /* 0x00000038ff38723e */ /* 0x000fe400000010ff */
[--C-:B------:R-:W-:Y:S02]  /*26a0*/  LEA.HI.X R91, R21, R13, R106.reuse, 0x1, P2 ;  /* 0x0000000d155b7211 */ /* 0x100fe400010f0c6a */
[----:B------:R-:W-:Y:S02]  /*26b0*/  PRMT R57, R56, 0x7610, R57 ;  /* 0x0000761038397816 */ /* 0x000fe40000000039 */
[----:B------:R-:W-:-:S03]  /*26c0*/  PRMT R106, R5, 0x7610, R106 ;  /* 0x00007610056a7816 */ /* 0x000fc6000000006a */
[----:B------:R0:W-:Y:S04]  /*26d0*/  @P1 STG.E.U16 desc[UR36][R14.64+0x2], R57 ;  /* 0x000002390e001986 */ /* 0x0001e8000c101524 */
[----:B------:R2:W3:Y:S01]  /*26e0*/  @P0 LDG.E.LTC128B.U16 R106, desc[UR36][R90.64] ;  /* 0x000000245a6a0981 */ /* 0x0004e2000c1e1520 */
[----:B------:R-:W-:Y:S01]  /*26f0*/  IADD3 R104, P1, R8, R104, RZ ;  /* 0x0000006808687210 */ /* 0x000fe20007f3e0ff */
[----:B------:R-:W-:Y:S01]  /*2700*/  IMAD.SHL.U32 R109, R10, 0x10, RZ ;  /* 0x000000100a6d7824 */ /* 0x000fe200078e00ff */
[----:B------:R-:W-:Y:S03]  /*2710*/  BSSY B1, `(.L_x_38) ;  /* 0x0000011000017945 */ /* 0x000fe60003800000 */
[----:B------:R-:W-:-:S02]  /*2720*/  IMAD.X R105, R9, 0x1, R105, P1 ;  /* 0x0000000109697824 */ /* 0x000fc400008e0669 */
[----:B------:R-:W-:Y:S01]  /*2730*/  IMAD.WIDE.U32 R104, R23, R20, R104 ;  /* 0x0000001417687225 */ /* 0x000fe200078e0068 */
[----:B--2---:R-:W-:-:S03]  /*2740*/  IADD3 R90, P2, R109, R14, RZ ;  /* 0x0000000e6d5a7210 */ /* 0x004fc60007f5e0ff */
[----:B------:R-:W-:Y:S01]  /*2750*/  IMAD.IADD R21, R111, 0x1, R105 ;  /* 0x000000016f157824 */ /* 0x000fe200078e0269 */
[----:B------:R-:W-:-:S05]  /*2760*/  SHF.L.U64.HI R105, R10, 0x4, R11 ;  /* 0x000000040a697819 */ /* 0x000fca000001020b */
[----:B------:R-:W-:Y:S02]  /*2770*/  IMAD.X R91, R105, 0x1, R15, P2 ;  /* 0x00000001695b7824 */ /* 0x000fe400010e060f */
[----:B---3--:R-:W-:-:S04]  /*2780*/  IMAD.U32 R56, R106, 0x10000, RZ ;  /* 0x000100006a387824 */ /* 0x008fc800078e00ff */
[----:B------:R-:W-:Y:S01]  /*2790*/  FMUL R5, R56, R89 ;  /* 0x0000005938057220 */ /* 0x000fe20000400000 */
[----:B------:R-:W-:-:S03]  /*27a0*/  LEA R56, P1, R104, R12, 0x1 ;  /* 0x0000000c68387211 */ /* 0x000fc600078208ff */
[----:B------:R-:W-:Y:S01]  /*27b0*/  FFMA R5, R58, R88, R5 ;  /* 0x000000583a057223 */ /* 0x000fe20000000005 */
[----:B0-----:R-:W-:Y:S02]  /*27c0*/  LEA.HI.X R57, R104, R13, R21, 0x1, P1 ;  /* 0x0000000d68397211 */ /* 0x001fe400008f0c15 */
[----:B------:R-:W-:Y:S02]  /*27d0*/  ISETP.GT.AND P1, PT, R3, 0x8, P3 ;  /* 0x000000080300780c */ /* 0x000fe40001f24270 */
[----:B------:R-:W-:-:S05]  /*27e0*/  F2FP.BF16.F32.PACK_AB R5, RZ, R5 ;  /* 0x00000005ff05723e */ /* 0x000fca00000010ff */
[----:B------:R0:W-:Y:S06]  /*27f0*/  @P0 STG.E.U16 desc[UR36][R90.64], R5 ;  /* 0x000000055a000986 */ /* 0x0001ec000c101524 */
[----:B------:R-:W-:Y:S05]  /*2800*/  @!P1 BRA `(.L_x_39) ;  /* 0x0000000000049947 */ /* 0x000fea0003800000 */
[----:B------:R2:W5:Y:S02]  /*2810*/  LDG.E.LTC128B.U16 R106, desc[UR36][R56.64+0x2] ;  /* 0x00000224386a7981 */ /* 0x000564000c1e1520 */
.L_x_39:
[----:B------:R-:W-:Y:S05]  /*2820*/  BSYNC B1 ;  /* 0x0000000000017941 */ /* 0x000fea0003800000 */
.L_x_38:
[----:B-----5:R-:W-:Y:S01]  /*2830*/  IMAD.U32 R58, R106, 0x10000, RZ ;  /* 0x000100006a3a7824 */ /* 0x020fe200078e00ff */
[C---:B------:R-:W-:Y:S01]  /*2840*/  SHF.L.U64.HI R21, R10.reuse, 0x8, R11 ;  /* 0x000000080a157819 */ /* 0x040fe2000001020b */
[----:B0-----:R-:W-:Y:S01]  /*2850*/  IMAD.SHL.U32 R5, R10, 0x100, RZ ;  /* 0x000001000a057824 */ /* 0x001fe200078e00ff */
[----:B------:R-:W-:Y:S01]  /*2860*/  ISETP.GT.AND P3, PT, R4, 0x8, PT ;  /* 0x000000080400780c */ /* 0x000fe20003f64270 */
[----:B------:R-:W-:Y:S01]  /*2870*/  FMUL R58, R58, R89 ;  /* 0x000000593a3a7220 */ /* 0x000fe20000400000 */
[----:B------:R-:W-:Y:S02]  /*2880*/  BSSY B1, `(.L_x_40) ;  /* 0x000000d000017945 */ /* 0x000fe40003800000 */
[----:B------:R-:W-:Y:S01]  /*2890*/  IADD3 R10, P0, P2, R5, R14, R109 ;  /* 0x0000000e050a7210 */ /* 0x000fe20007a1e06d */
[----:B------:R-:W-:Y:S01]  /*28a0*/  FFMA R58, R59, R88, R58 ;  /* 0x000000583b3a7223 */ /* 0x000fe2000000003a */
[----:B------:R-:W-:Y:S01]  /*28b0*/  IMAD.MOV.U32 R59, RZ, RZ, R91 ;  /* 0x000000ffff3b7224 */ /* 0x000fe200078e005b */
[----:B------:R-:W-:-:S02]  /*28c0*/  P2R R108, PR, RZ, 0x8 ;  /* 0x00000008ff6c7803 */ /* 0x000fc40000000000 */
[----:B------:R-:W-:Y:S02]  /*28d0*/  IADD3.X R11, R21, R15, R105, P0, P2 ;  /* 0x0000000f150b7210 */ /* 0x000fe400007e4469 */
[----:B------:R-:W-:Y:S02]  /*28e0*/  F2FP.BF16.F32.PACK_AB R58, RZ, R58 ;  /* 0x0000003aff3a723e */ /* 0x000fe400000010ff */
[----:B------:R-:W-:Y:S02]  /*28f0*/  ISETP.GT.AND P0, PT, R3, RZ, P3 ;  /* 0x000000ff0300720c */ /* 0x000fe40001f04270 */
[----:B------:R-:W-:Y:S01]  /*2900*/  PRMT R104, R58, 0x7610, R104 ;  /* 0x000076103a687816 */ /* 0x000fe20000000068 */
[----:B------:R-:W-:-:S05]  /*2910*/  IMAD.MOV.U32 R58, RZ, RZ, R90 ;  /* 0x000000ffff3a7224 */ /* 0x000fca00078e005a */
[----:B------:R0:W-:Y:S05]  /*2920*/  @P1 STG.E.U16 desc[UR36][R58.64+0x2], R104 ;  /* 0x000002683a001986 */ /* 0x0001ea000c101524 */
[----:B------:R-:W-:Y:S05]  /*2930*/  @!P0 BRA `(.L_x_41) ;  /* 0x0000000000048947 */ /* 0x000fea0003800000 */
[----:B------:R3:W5:Y:S02]  /*2940*/  LDG.E.LTC128B.U16 R106, desc[UR36][R6.64+0x10] ;  /* 0x00001024066a7981 */ /* 0x000764000c1e1520 */
.L_x_41:
[----:B------:R-:W-:Y:S05]  /*2950*/  BSYNC B1 ;  /* 0x0000000000017941 */ /* 0x000fea0003800000 */
.L_x_40:
[----:B0----5:R-:W-:Y:S01]  /*2960*/  IMAD.U32 R104, R106, 0x10000, RZ ;  /* 0x000100006a687824 */ /* 0x021fe200078e00ff */
[----:B------:R-:W-:Y:S01]  /*2970*/  ISETP.GT.AND P1, PT, R4, 0x9, PT ;  /* 0x000000090400780c */ /* 0x000fe20003f24270 */
[----:B------:R-:W-:Y:S02]  /*2980*/  BSSY B1, `(.L_x_42) ;  /* 0x0000009000017945 */ /* 0x000fe40003800000 */
[----:B------:R-:W-:Y:S01]  /*2990*/  FMUL R105, R104, R89 ;  /* 0x0000005968697220 */ /* 0x000fe20000400000 */
[----:B------:R-:W-:-:S03]  /*29a0*/  P2R R104, PR, RZ, 0x2 ;  /* 0x00000002ff687803 */ /* 0x000fc60000000000 */
[----:B------:R-:W-:-:S05]  /*29b0*/  FFMA R105, R60, R88, R105 ;  /* 0x000000583c697223 */ /* 0x000fca0000000069 */
[----:B------:R-:W-:-:S05]  /*29c0*/  F2FP.BF16.F32.PACK_AB R105, RZ, R105 ;  /* 0x00000069ff69723e */ /* 0x000fca00000010ff */
[----:B------:R0:W-:Y:S01]  /*29d0*/  @P0 STG.E.U16 desc[UR36][R14.64+0x10], R105 ;  /* 0x000010690e000986 */ /* 0x0001e2000c101524 */
[----:B------:R-:W-:-:S13]  /*29e0*/  ISETP.GT.AND P0, PT, R3, RZ, P1 ;  /* 0x000000ff0300720c */ /* 0x000fda0000f04270 */
[----:B0-----:R-:W-:Y:S05]  /*29f0*/  @!P0 BRA `(.L_x_43) ;  /* 0x0000000000048947 */ /* 0x001fea0003800000 */
[----:B------:R0:W5:Y:S02]  /*2a00*/  LDG.E.LTC128B.U16 R106, desc[UR36][R6.64+0x12] ;  /* 0x00001224066a7981 */ /* 0x000164000c1e1520 */
.L_x_43:
[----:B------:R-:W-:Y:S05]  /*2a10*/  BSYNC B1 ;  /* 0x0000000000017941 */ /* 0x000fea0003800000 */
.L_x_42:
[----:B-----5:R-:W-:Y:S01]  /*2a20*/  IMAD.U32 R60, R106, 0x10000, RZ ;  /* 0x000100006a3c7824 */ /* 0x020fe200078e00ff */
[----:B------:R-:W-:Y:S03]  /*2a30*/  BSSY B1, `(.L_x_44) ;  /* 0x0000008000017945 */ /* 0x000fe60003800000 */
[----:B------:R-:W-:-:S04]  /*2a40*/  FMUL R60, R60, R89 ;  /* 0x000000593c3c7220 */ /* 0x000fc80000400000 */
[----:B------:R-:W-:-:S05]  /*2a50*/  FFMA R60, R61, R88, R60 ;  /* 0x000000583d3c7223 */ /* 0x000fca000000003c */
[----:B------:R-:W-:-:S05]  /*2a60*/  F2FP.BF16.F32.PACK_AB R60, RZ, R60 ;  /* 0x0000003cff3c723e */ /* 0x000fca00000010ff */
[----:B------:R4:W-:Y:S01]  /*2a70*/  @P0 STG.E.U16 desc[UR36][R14.64+0x12], R60 ;  /* 0x0000123c0e000986 */ /* 0x0009e2000c101524 */
[----:B------:R-:W-:-:S13]  /*2a80*/  ISETP.GT.AND P0, PT, R3, 0x8, P3 ;  /* 0x000000080300780c */ /* 0x000fda0001f04270 */
[----:B----4-:R-:W-:Y:S05]  /*2a90*/  @!P0 BRA `(.L_x_45) ;  /* 0x0000000000048947 */ /* 0x010fea0003800000 */
[----:B------:R4:W5:Y:S02]  /*2aa0*/  LDG.E.LTC128B.U16 R106, desc[UR36][R56.64+0x10] ;  /* 0x00001024386a7981 */ /* 0x000964000c1e1520 */
.L_x_45:
[----:B------:R-:W-:Y:S05]  /*2ab0*/  BSYNC B1 ;  /* 0x0000000000017941 */ /* 0x000fea0003800000 */
.L_x_44:
[----:B-----5:R-:W-:Y:S01]  /*2ac0*/  IMAD.U32 R60, R106, 0x10000, RZ ;  /* 0x000100006a3c7824 */ /* 0x020fe200078e00ff */
[----:B------:R-:W-:Y:S03]  /*2ad0*/  BSSY B1, `(.L_x_46) ;  /* 0x000000a000017945 */ /* 0x000fe60003800000 */
[----:B------:R-:W-:-:S04]  /*2ae0*/  FMUL R61, R60, R89 ;  /* 0x000000593c3d7220 */ /* 0x000fc80000400000 */
[----:B------:R-:W-:-:S05]  /*2af0*/  FFMA R61, R62, R88, R61 ;  /* 0x000000583e3d7223 */ /* 0x000fca000000003d */
[----:B------:R-:W-:-:S05]  /*2b00*/  F2FP.BF16.F32.PACK_AB R61, RZ, R61 ;  /* 0x0000003dff3d723e */ /* 0x000fca00000010ff */
[----:B------:R0:W-:Y:S01]  /*2b10*/  @P0 STG.E.U16 desc[UR36][R58.64+0x10], R61 ;  /* 0x0000103d3a000986 */ /* 0x0001e2000c101524 */
[----:B------:R-:W-:-:S05]  /*2b20*/  IADD3 R113, P0, R113, 0x80, RZ ;  /* 0x0000008071717810 */ /* 0x000fca0007f1e0ff */
[----:B------:R-:W-:Y:S01]  /*2b30*/  IMAD.X R99, RZ, RZ, R99, P0 ;  /* 0x000000ffff637224 */ /* 0x000fe200000e0663 */
[----:B------:R-:W-:-:S13]  /*2b40*/  ISETP.GT.AND P0, PT, R3, 0x8, P1 ;  /* 0x000000080300780c */ /* 0x000fda0000f04270 */
[----:B0-----:R-:W-:Y:S05]  /*2b50*/  @!P0 BRA `(.L_x_47) ;  /* 0x0000000000048947 */ /* 0x001fea0003800000 */
[----:B------:R0:W5:Y:S02]  /*2b60*/  LDG.E.LTC128B.U16 R106, desc[UR36][R56.64+0x12] ;  /* 0x00001224386a7981 */ /* 0x000164000c1e1520 */
.L_x_47:
[----:B------:R-:W-:Y:S05]  /*2b70*/  BSYNC B1 ;  /* 0x0000000000017941 */ /* 0x000fea0003800000 */
.L_x_46:
[----:B-----5:R-:W-:Y:S01]  /*2b80*/  IMAD.U32 R60, R106, 0x10000, RZ ;  /* 0x000100006a3c7824 */ /* 0x020fe200078e00ff */
[----:B------:R-:W-:Y:S01]  /*2b90*/  ISETP.GT.AND P2, PT, R4, 0x10, PT ;  /* 0x000000100400780c */ /* 0x000fe20003f44270 */
[----:B------:R-:W-:Y:S01]  /*2ba0*/  IMAD R62, R99, R96, RZ ;  /* 0x00000060633e7224 */ /* 0x000fe200078e02ff */
[----:B------:R-:W-:Y:S01]  /*2bb0*/  BSSY B1, `(.L_x_48) ;  /* 0x0000021000017945 */ /* 0x000fe20003800000 */
[----:B------:R-:W-:Y:S02]  /*2bc0*/  FMUL R60, R60, R89 ;  /* 0x000000593c3c7220 */ /* 0x000fe40000400000 */
[----:B------:R-:W-:Y:S02]  /*2bd0*/  IMAD R95, R113, R97, R62 ;  /* 0x00000061715f7224 */ /* 0x000fe400078e023e */
[----:B------:R-:W-:Y:S01]  /*2be0*/  FFMA R60, R63, R88, R60 ;  /* 0x000000583f3c7223 */ /* 0x000fe2000000003c */
[----:B------:R-:W-:-:S04]  /*2bf0*/  IMAD.WIDE.U32 R62, R113, R96, R8 ;  /* 0x00000060713e7225 */ /* 0x000fc800078e0008 */
[----:B------:R-:W-:Y:S01]  /*2c00*/  F2FP.BF16.F32.PACK_AB R60, RZ, R60 ;  /* 0x0000003cff3c723e */ /* 0x000fe200000010ff */
[----:B------:R-:W-:-:S03]  /*2c10*/  IMAD.IADD R63, R95, 0x1, R63 ;  /* 0x000000015f3f7824 */ /* 0x000fc600078e023f */
[----:B------:R-:W-:Y:S01]  /*2c20*/  PRMT R99, R60, 0x7610, R99 ;  /* 0x000076103c637816 */ /* 0x000fe20000000063 */
[----:B------:R-:W-:-:S04]  /*2c30*/  IMAD.WIDE.U32 R60, R113, R96, R92 ;  /* 0x00000060713c7225 */ /* 0x000fc800078e005c */
[----:B------:R1:W-:Y:S01]  /*2c40*/  @P0 STG.E.U16 desc[UR36][R58.64+0x12], R99 ;  /* 0x000012633a000986 */ /* 0x0003e2000c101524 */
[----:B------:R-:W-:Y:S02]  /*2c50*/  IMAD.IADD R61, R61, 0x1, R95 ;  /* 0x000000013d3d7824 */ /* 0x000fe400078e025f */
[----:B------:R-:W-:-:S04]  /*2c60*/  IMAD.WIDE.U32 R96, R113, R96, R100 ;  /* 0x0000006071607225 */ /* 0x000fc800078e0064 */
[----:B------:R-:W-:Y:S02]  /*2c70*/  IMAD.IADD R97, R95, 0x1, R97 ;  /* 0x000000015f617824 */ /* 0x000fe400078e0261 */
[----:B-1----:R-:W-:Y:S01]  /*2c80*/  IMAD.WIDE.U32 R98, R23, R20, R62 ;  /* 0x0000001417627225 */ /* 0x002fe200078e003e */
[----:B------:R-:W-:-:S04]  /*2c90*/  LEA R62, P0, R60, R12, 0x1 ;  /* 0x0000000c3c3e7211 */ /* 0x000fc800078008ff */
[----:B------:R-:W-:Y:S01]  /*2ca0*/  LEA.HI.X R63, R60, R13, R61, 0x1, P0 ;  /* 0x0000000d3c3f7211 */ /* 0x000fe200000f0c3d */
[----:B------:R-:W-:Y:S01]  /*2cb0*/  IMAD.IADD R61, R111, 0x1, R99 ;  /* 0x000000016f3d7824 */ /* 0x000fe200078e0263 */
[----:B------:R-:W-:-:S04]  /*2cc0*/  LEA R60, P0, R98, R12, 0x1 ;  /* 0x0000000c623c7211 */ /* 0x000fc800078008ff */
[----:B------:R-:W-:Y:S02]  /*2cd0*/  LEA.HI.X R61, R98, R13, R61, 0x1, P0 ;  /* 0x0000000d623d7211 */ /* 0x000fe400000f0c3d */
[----:B------:R-:W-:-:S05]  /*2ce0*/  IADD3 R94, P0, R94, R96, RZ ;  /* 0x000000605e5e7210 */ /* 0x000fca0007f1e0ff */
[----:B------:R-:W-:Y:S01]  /*2cf0*/  IMAD.X R95, R97, 0x1, R93, P0 ;  /* 0x00000001615f7824 */ /* 0x000fe200000e065d */
[----:B------:R-:W-:-:S05]  /*2d00*/  IADD3 R92, P0, R8, R96, RZ ;  /* 0x00000060085c7210 */ /* 0x000fca0007f1e0ff */
[----:B------:R-:W-:Y:S01]  /*2d10*/  IMAD.X R93, R9, 0x1, R97, P0 ;  /* 0x00000001095d7824 */ /* 0x000fe200000e0661 */
[----:B------:R-:W-:Y:S01]  /*2d20*/  LEA R8, P0, R94, R12, 0x1 ;  /* 0x0000000c5e087211 */ /* 0x000fe200078008ff */
[----:B------:R-:W-:-:S03]  /*2d30*/  IMAD.WIDE.U32 R92, R23, R20, R92 ;  /* 0x00000014175c7225 */ /* 0x000fc600078e005c */
[----:B------:R-:W-:Y:S01]  /*2d40*/  LEA.HI.X R9, R94, R13, R95, 0x1, P0 ;  /* 0x0000000d5e097211 */ /* 0x000fe200000f0c5f */
[----:B------:R-:W-:Y:S01]  /*2d50*/  IMAD.IADD R20, R111, 0x1, R93 ;  /* 0x000000016f147824 */ /* 0x000fe200078e025d */
[----:B------:R-:W-:-:S04]  /*2d60*/  LEA R12, P0, R92, R12, 0x1 ;  /* 0x0000000c5c0c7211 */ /* 0x000fc800078008ff */
[----:B------:R-:W-:Y:S02]  /*2d70*/  LEA.HI.X R13, R92, R13, R20, 0x1, P0 ;  /* 0x0000000d5c0d7211 */ /* 0x000fe400000f0c14 */
[----:B------:R-:W-:Y:S02]  /*2d80*/  ISETP.GT.AND P0, PT, R3, RZ, P2 ;  /* 0x000000ff0300720c */ /* 0x000fe40001704270 */
[----:B------:R-:W-:-:S11]  /*2d90*/  P2R R92, PR, RZ, 0x4 ;  /* 0x00000004ff5c7803 */ /* 0x000fd60000000000 */
[----:B------:R-:W-:Y:S05]  /*2da0*/  @!P0 BRA `(.L_x_49) ;  /* 0x0000000000048947 */ /* 0x000fea0003800000 */
[----:B------:R1:W5:Y:S02]  /*2db0*/  LDG.E.LTC128B.U16 R106, desc[UR36][R6.64+0x20] ;  /* 0x00002024066a7981 */ /* 0x000364000c1e1520 */
.L_x_49:
[----:B------:R-:W-:Y:S05]  /*2dc0*/  BSYNC B1 ;  /* 0x0000000000017941 */ /* 0x000fea0003800000 */
.L_x_48:
[----:B-----5:R-:W-:Y:S01]  /*2dd0*/  IMAD.U32 R20, R106, 0x10000, RZ ;  /* 0x000100006a147824 */ /* 0x020fe200078e00ff */
        /* <DEDUP_REMOVED lines=10> */
.L_x_51:
[----:B------:R-:W-:Y:S05]  /*2e80*/  BSYNC B1 ;  /* 0x0000000000017941 */ /* 0x000fea0003800000 */
.L_x_50:
[----:B-----5:R-:W-:Y:S01]  /*2e90*/  IMAD.U32 R20, R106, 0x10000, RZ ;  /* 0x000100006a147824 */ /* 0x020fe200078e00ff */
[----:B------:R-:W-:Y:S03]  /*2ea0*/  BSSY B1, `(.L_x_52) ;  /* 0x0000008000017945 */ /* 0x000fe60003800000 */
[----:B------:R-:W-:-:S04]  /*2eb0*/  FMUL R20, R20, R89 ;  /* 0x0000005914147220 */ /* 0x000fc80000400000 */
[----:B------:R-:W-:-:S05]  /*2ec0*/  FFMA R20, R65, R88, R20 ;  /* 0x0000005841147223 */ /* 0x000fca0000000014 */
[----:B------:R-:W-:-:S05]  /*2ed0*/  F2FP.BF16.F32.PACK_AB R20, RZ, R20 ;  /* 0x00000014ff14723e */ /* 0x000fca00000010ff */
[----:B------:R0:W-:Y:S01]  /*2ee0*/  @P0 STG.E.U16 desc[UR36][R14.64+0x22], R20 ;  /* 0x000022140e000986 */ /* 0x0001e2000c101524 */
[----:B------:R-:W-:-:S13]  /*2ef0*/  ISETP.GT.AND P0, PT, R3, 0x8, P2 ;  /* 0x000000080300780c */ /* 0x000fda0001704270 */
[----:B0-----:R-:W-:Y:S05]  /*2f00*/  @!P0 BRA `(.L_x_53) ;  /* 0x0000000000048947 */ /* 0x001fea0003800000 */
[----:B------:R0:W5:Y:S02]  /*2f10*/  LDG.E.LTC128B.U16 R106, desc[UR36][R56.64+0x20] ;  /* 0x00002024386a7981 */ /* 0x000164000c1e1520 */
.L_x_53:
[----:B------:R-:W-:Y:S05]  /*2f20*/  BSYNC B1 ;  /* 0x0000000000017941 */ /* 0x000fea0003800000 */
.L_x_52:
        /* <DEDUP_REMOVED lines=9> */
.L_x_55:
[----:B------:R-:W-:Y:S05]  /*2fc0*/  BSYNC B1 ;  /* 0x0000000000017941 */ /* 0x000fea0003800000 */
.L_x_54:
        /* <DEDUP_REMOVED lines=11> */
.L_x_57:
[----:B------:R-:W-:Y:S05]  /*3080*/  BSYNC B1 ;  /* 0x0000000000017941 */ /* 0x000fea0003800000 */
.L_x_56:
[----:B-----5:R-:W-:Y:S01]  /*3090*/  IMAD.U32 R20, R106, 0x10000, RZ ;  /* 0x000100006a147824 */ /* 0x020fe200078e00ff */
[----:B------:R-:W-:Y:S01]  /*30a0*/  ISETP.GT.AND P1, PT, R4, 0x19, PT ;  /* 0x000000190400780c */ /* 0x000fe20003f24270 */
[----:B------:R-:W-:Y:S02]  /*30b0*/  BSSY B1, `(.L_x_58) ;  /* 0x0000009000017945 */ /* 0x000fe40003800000 */
[----:B------:R-:W-:-:S04]  /*30c0*/  FMUL R23, R20, R89 ;  /* 0x0000005914177220 */ /* 0x000fc80000400000 */
[----:B------:R-:W-:Y:S01]  /*30d0*/  FFMA R23, R68, R88, R23 ;  /* 0x0000005844177223 */ /* 0x000fe20000000017 */
[----:B------:R-:W-:-:S04]  /*30e0*/  P2R R68, PR, RZ, 0x2 ;  /* 0x00000002ff447803 */ /* 0x000fc80000000000 */
[----:B------:R-:W-:-:S05]  /*30f0*/  F2FP.BF16.F32.PACK_AB R23, RZ, R23 ;  /* 0x00000017ff17723e */ /* 0x000fca00000010ff */
[----:B------:R0:W-:Y:S01]  /*3100*/  @P0 STG.E.U16 desc[UR36][R14.64+0x30], R23 ;  /* 0x000030170e000986 */ /* 0x0001e2000c101524 */
[----:B------:R-:W-:-:S13]  /*3110*/  ISETP.GT.AND P0, PT, R3, RZ, P1 ;  /* 0x000000ff0300720c */ /* 0x000fda0000f04270 */
[----:B0-----:R-:W-:Y:S05]  /*3120*/  @!P0 BRA `(.L_x_59) ;  /* 0x0000000000048947 */ /* 0x001fea0003800000 */
[----:B------:R0:W5:Y:S02]  /*3130*/  LDG.E.LTC128B.U16 R106, desc[UR36][R6.64+0x32] ;  /* 0x00003224066a7981 */ /* 0x000164000c1e1520 */
.L_x_59:
[----:B------:R-:W-:Y:S05]  /*3140*/  BSYNC B1 ;  /* 0x0000000000017941 */ /* 0x000fea0003800000 */
.L_x_58:
        /* <DEDUP_REMOVED lines=9> */
.L_x_61:
[----:B------:R-:W-:Y:S05]  /*31e0*/  BSYNC B1 ;  /* 0x0000000000017941 */ /* 0x000fea0003800000 */
.L_x_60:
        /* <DEDUP_REMOVED lines=9> */
.L_x_63:
[----:B------:R-:W-:Y:S05]  /*3280*/  BSYNC B1 ;  /* 0x0000000000017941 */ /* 0x000fea0003800000 */
.L_x_62:
        /* <DEDUP_REMOVED lines=11> */
.L_x_65:
[----:B------:R-:W-:Y:S05]  /*3340*/  BSYNC B1 ;  /* 0x0000000000017941 */ /* 0x000fea0003800000 */
.L_x_64:
        /* <DEDUP_REMOVED lines=11> */
.L_x_67:
[----:B------:R-:W-:Y:S05]  /*3400*/  BSYNC B1 ;  /* 0x0000000000017941 */ /* 0x000fea0003800000 */
.L_x_66:
        /* <DEDUP_REMOVED lines=9> */
.L_x_69:
[----:B------:R-:W-:Y:S05]  /*34a0*/  BSYNC B1 ;  /* 0x0000000000017941 */ /* 0x000fea0003800000 */
.L_x_68:
        /* <DEDUP_REMOVED lines=9> */
.L_x_71:
[----:B------:R-:W-:Y:S05]  /*3540*/  BSYNC B1 ;  /* 0x0000000000017941 */ /* 0x000fea0003800000 */
.L_x_70:
        /* <DEDUP_REMOVED lines=11> */
.L_x_73:
[----:B------:R-:W-:Y:S05]  /*3600*/  BSYNC B1 ;  /* 0x0000000000017941 */ /* 0x000fea0003800000 */
.L_x_72:
        /* <DEDUP_REMOVED lines=11> */
.L_x_75:
[----:B------:R-:W-:Y:S05]  /*36c0*/  BSYNC B1 ;  /* 0x0000000000017941 */ /* 0x000fea0003800000 */
.L_x_74:
        /* <DEDUP_REMOVED lines=9> */
.L_x_77:
[----:B------:R-:W-:Y:S05]  /*3760*/  BSYNC B1 ;  /* 0x0000000000017941 */ /* 0x000fea0003800000 */
.L_x_76:
        /* <DEDUP_REMOVED lines=9> */
.L_x_79:
[----:B------:R-:W-:Y:S05]  /*3800*/  BSYNC B1 ;  /* 0x0000000000017941 */ /* 0x000fea0003800000 */
.L_x_78:
[----:B-----5:R-:W-:Y:S01]  /*3810*/  IMAD.U32 R20, R106, 0x10000, RZ ;  /* 0x000100006a147824 */ /* 0x020fe200078e00ff */
[----:B------:R-:W-:Y:S01]  /*3820*/  ISETP.GT.AND P6, PT, R4, 0x30, PT ;  /* 0x000000300400780c */ /* 0x000fe20003fc4270 */
[----:B------:R-:W-:Y:S02]  /*3830*/  BSSY B1, `(.L_x_80) ;  /* 0x0000008000017945 */ /* 0x000fe40003800000 */
[----:B------:R-:W-:-:S04]  /*3840*/  FMUL R20, R20, R89 ;  /* 0x0000005914147220 */ /* 0x000fc80000400000 */
[----:B------:R-:W-:-:S05]  /*3850*/  FFMA R20, R79, R88, R20 ;  /* 0x000000584f147223 */ /* 0x000fca0000000014 */
[----:B------:R-:W-:-:S05]  /*3860*/  F2FP.BF16.F32.PACK_AB R20, RZ, R20 ;  /* 0x00000014ff14723e */ /* 0x000fca00000010ff */
[----:B------:R0:W-:Y:S01]  /*3870*/  @P0 STG.E.U16 desc[UR36][R58.64+0x52], R20 ;  /* 0x000052143a000986 */ /* 0x0001e2000c101524 */
[----:B------:R-:W-:-:S13]  /*3880*/  ISETP.GT.AND P0, PT, R3, RZ, P6 ;  /* 0x000000ff0300720c */ /* 0x000fda0003704270 */
[----:B0-----:R-:W-:Y:S05]  /*3890*/  @!P0 BRA `(.L_x_81) ;  /* 0x0000000000048947 */ /* 0x001fea0003800000 */
[----:B------:R0:W5:Y:S02]  /*38a0*/  LDG.E.LTC128B.U16 R106, desc[UR36][R6.64+0x60] ;  /* 0x00006024066a7981 */ /* 0x000164000c1e1520 */
.L_x_81:
[----:B------:R-:W-:Y:S05]  /*38b0*/  BSYNC B1 ;  /* 0x0000000000017941 */ /* 0x000fea0003800000 */
.L_x_80:
        /* <DEDUP_REMOVED lines=10> */
.L_x_83:
[----:B------:R-:W-:Y:S05]  /*3960*/  BSYNC B1 ;  /* 0x0000000000017941 */ /* 0x000fea0003800000 */
.L_x_82:
        /* <DEDUP_REMOVED lines=9> */
.L_x_85:
[----:B------:R-:W-:Y:S05]  /*3a00*/  BSYNC B1 ;  /* 0x0000000000017941 */ /* 0x000fea0003800000 */
.L_x_84:
        /* <DEDUP_REMOVED lines=9> */
.L_x_87:
[----:B------:R-:W-:Y:S05]  /*3aa0*/  BSYNC B1 ;  /* 0x0000000000017941 */ /* 0x000fea0003800000 */
.L_x_86:
        /* <DEDUP_REMOVED lines=10> */
.L_x_89:
[----:B------:R-:W-:Y:S05]  /*3b50*/  BSYNC B1 ;  /* 0x0000000000017941 */ /* 0x000fea0003800000 */
.L_x_88:
[----:B-----5:R-:W-:Y:S01]  /*3b60*/  IMAD.U32 R20, R106, 0x10000, RZ ;  /* 0x000100006a147824 */ /* 0x020fe200078e00ff */
[----:B------:R-:W-:Y:S03]  /*3b70*/  BSSY B1, `(.L_x_90) ;  /* 0x000000f000017945 */ /* 0x000fe60003800000 */
[----:B------:R-:W-:-:S04]  /*3b80*/  FMUL R23, R20, R89 ;  /* 0x0000005914177220 */ /* 0x000fc80000400000 */
[----:B------:R-:W-:-:S05]  /*3b90*/  FFMA R23, R84, R88, R23 ;  /* 0x0000005854177223 */ /* 0x000fca0000000017 */
[----:B------:R-:W-:-:S05]  /*3ba0*/  F2FP.BF16.F32.PACK_AB R23, RZ, R23 ;  /* 0x00000017ff17723e */ /* 0x000fca00000010ff */
[----:B------:R0:W-:Y:S01]  /*3bb0*/  @P0 STG.E.U16 desc[UR36][R14.64+0x70], R23 ;  /* 0x000070170e000986 */ /* 0x0001e2000c101524 */
[----:B------:R-:W-:-:S05]  /*3bc0*/  IADD3 R64, P0, R5, R90, RZ ;  /* 0x0000005a05407210 */ /* 0x000fca0007f1e0ff */
[----:B------:R-:W-:Y:S01]  /*3bd0*/  IMAD.X R65, R21, 0x1, R91, P0 ;  /* 0x0000000115417824 */ /* 0x000fe200000e065b */
[----:B------:R-:W-:-:S05]  /*3be0*/  IADD3 R66, P0, R5, R90, RZ ;  /* 0x0000005a05427210 */ /* 0x000fca0007f1e0ff */
[----:B------:R-:W-:Y:S01]  /*3bf0*/  IMAD.X R67, R21, 0x1, R91, P0 ;  /* 0x0000000115437824 */ /* 0x000fe200000e065b */
[----:B------:R-:W-:-:S05]  /*3c00*/  IADD3 R20, P0, R5, R14, RZ ;  /* 0x0000000e05147210 */ /* 0x000fca0007f1e0ff */
[----:B------:R-:W-:Y:S01]  /*3c10*/  IMAD.X R21, R21, 0x1, R15, P0 ;  /* 0x0000000115157824 */ /* 0x000fe200000e060f */
[----:B------:R-:W-:-:S04]  /*3c20*/  ISETP.GT.AND P0, PT, R4, 0x39, PT ;  /* 0x000000390400780c */ /* 0x000fc80003f04270 */
[----:B------:R-:W-:-:S13]  /*3c30*/  ISETP.GT.AND P3, PT, R3, RZ, P0 ;  /* 0x000000ff0300720c */ /* 0x000fda0000764270 */
[----:B0-----:R-:W-:Y:S05]  /*3c40*/  @!P3 BRA `(.L_x_91) ;  /* 0x000000000004b947 */ /* 0x001fea0003800000 */
[----:B------:R0:W5:Y:S02]  /*3c50*/  LDG.E.LTC128B.U16 R106, desc[UR36][R6.64+0x72] ;  /* 0x00007224066a7981 */ /* 0x000164000c1e1520 */
.L_x_91:
[----:B------:R-:W-:Y:S05]  /*3c60*/  BSYNC B1 ;  /* 0x0000000000017941 */ /* 0x000fea0003800000 */
.L_x_90:
        /* <DEDUP_REMOVED lines=9> */
.L_x_93:
[----:B------:R-:W-:Y:S05]  /*3d00*/  BSYNC B1 ;  /* 0x0000000000017941 */ /* 0x000fea0003800000 */
.L_x_92:
        /* <DEDUP_REMOVED lines=9> */
.L_x_95:
[----:B------:R-:W-:Y:S05]  /*3da0*/  BSYNC B1 ;  /* 0x0000000000017941 */ /* 0x000fea0003800000 */
.L_x_94:
[----:B-----5:R-:W-:-:S04]  /*3db0*/  IMAD.U32 R4, R106, 0x10000, RZ ;  /* 0x000100006a047824 */ /* 0x020fc800078e00ff */
[----:B------:R-:W-:-:S04]  /*3dc0*/  FMUL R4, R4, R89 ;  /* 0x0000005904047220 */ /* 0x000fc80000400000 */
[----:B------:R-:W-:-:S05]  /*3dd0*/  FFMA R4, R87, R88, R4 ;  /* 0x0000005857047223 */ /* 0x000fca0000000004 */
[----:B------:R-:W-:-:S04]  /*3de0*/  F2FP.BF16.F32.PACK_AB R4, RZ, R4 ;  /* 0x00000004ff04723e */ /* 0x000fc800000010ff */
[----:B-1-3--:R-:W-:-:S05]  /*3df0*/  PRMT R6, R4, 0x7610, R6 ;  /* 0x0000761004067816 */ /* 0x00afca0000000006 */
[----:B------:R1:W-:Y:S01]  /*3e00*/  @P3 STG.E.U16 desc[UR36][R58.64+0x72], R6 ;  /* 0x000072063a003986 */ /* 0x0003e2000c101524 */
[----:B------:R-:W-:-:S13]  /*3e10*/  ISETP.GT.AND P3, PT, R3, 0x80, P5 ;  /* 0x000000800300780c */ /* 0x000fda0002f64270 */
[----:B------:R-:W3:Y:S01]  /*3e20*/  @P3 LDG.E.LTC128B.U16 R106, desc[UR36][R62.64] ;  /* 0x000000243e6a3981 */ /* 0x000ee2000c1e1520 */
[----:B------:R-:W-:Y:S01]  /*3e30*/  BSSY B1, `(.L_x_96) ;  /* 0x000000a000017945 */ /* 0x000fe20003800000 */
[----:B---3--:R-:W-:-:S04]  /*3e40*/  IMAD.U32 R4, R106, 0x10000, RZ ;  /* 0x000100006a047824 */ /* 0x008fc800078e00ff */
[----:B------:R-:W-:-:S04]  /*3e50*/  FMUL R5, R4, R89 ;  /* 0x0000005904057220 */ /* 0x000fc80000400000 */
[----:B------:R-:W-:-:S05]  /*3e60*/  FFMA R5, R24, R88, R5 ;  /* 0x0000005818057223 */ /* 0x000fca0000000005 */
[----:B------:R-:W-:-:S05]  /*3e70*/  F2FP.BF16.F32.PACK_AB R5, RZ, R5 ;  /* 0x00000005ff05723e */ /* 0x000fca00000010ff */
[----:B------:R1:W-:Y:S01]  /*3e80*/  @P3 STG.E.U16 desc[UR36][R20.64], R5 ;  /* 0x0000000514003986 */ /* 0x0003e2000c101524 */
[----:B------:R-:W-:-:S04]  /*3e90*/  ISETP.NE.AND P3, PT, R107, RZ, PT ;  /* 0x000000ff6b00720c */ /* 0x000fc80003f65270 */
[----:B------:R-:W-:-:S13]  /*3ea0*/  ISETP.GT.AND P3, PT, R3, 0x80, P3 ;  /* 0x000000800300780c */ /* 0x000fda0001f64270 */
[----:B-1----:R-:W-:Y:S05]  /*3eb0*/  @!P3 BRA `(.L_x_97) ;  /* 0x000000000004b947 */ /* 0x002fea0003800000 */
[----:B------:R1:W5:Y:S02]  /*3ec0*/  LDG.E.LTC128B.U16 R106, desc[UR36][R60.64+0x2] ;  /* 0x000002243c6a7981 */ /* 0x000364000c1e1520 */
.L_x_97:
[----:B------:R-:W-:Y:S05]  /*3ed0*/  BSYNC B1 ;  /* 0x0000000000017941 */ /* 0x000fea0003800000 */
.L_x_96:
[----:B-----5:R-:W-:Y:S01]  /*3ee0*/  IMAD.U32 R4, R106, 0x10000, RZ ;  /* 0x000100006a047824 */ /* 0x020fe200078e00ff */
[----:B------:R-:W-:Y:S01]  /*3ef0*/  ISETP.GT.AND P5, PT, R3, 0x88, P5 ;  /* 0x000000880300780c */ /* 0x000fe20002fa4270 */
[----:B------:R-:W-:Y:S01]  /*3f00*/  @P3 IMAD.MOV.U32 R5, RZ, RZ, R21 ;  /* 0x000000ffff053224 */ /* 0x000fe200078e0015 */
[----:B------:R-:W-:Y:S01]  /*3f10*/  BSSY B1, `(.L_x_98) ;  /* 0x0000009000017945 */ /* 0x000fe20003800000 */
[----:B------:R-:W-:-:S04]  /*3f20*/  FMUL R4, R4, R89 ;  /* 0x0000005904047220 */ /* 0x000fc80000400000 */
[----:B------:R-:W-:-:S05]  /*3f30*/  FFMA R4, R25, R88, R4 ;  /* 0x0000005819047223 */ /* 0x000fca0000000004 */
[----:B------:R-:W-:-:S04]  /*3f40*/  F2FP.BF16.F32.PACK_AB R4, RZ, R4 ;  /* 0x00000004ff04723e */ /* 0x000fc800000010ff */
[----:B------:R-:W-:Y:S01]  /*3f50*/  PRMT R6, R4, 0x7610, R6 ;  /* 0x0000761004067816 */ /* 0x000fe20000000006 */
[----:B------:R-:W-:-:S05]  /*3f60*/  @P3 IMAD.MOV.U32 R4, RZ, RZ, R20 ;  /* 0x000000ffff043224 */ /* 0x000fca00078e0014 */
[----:B------:R3:W-:Y:S01]  /*3f70*/  @P3 STG.E.U16 desc[UR36][R4.64+0x2], R6 ;  /* 0x0000020604003986 */ /* 0x0007e2000c101524 */
[----:B------:R-:W-:Y:S05]  /*3f80*/  @!P5 BRA `(.L_x_99) ;  /* 0x000000000004d947 */ /* 0x000fea0003800000 */
[----:B------:R0:W5:Y:S02]  /*3f90*/  LDG.E.LTC128B.U16 R106, desc[UR36][R8.64] ;  /* 0x00000024086a7981 */ /* 0x000164000c1e1520 */
.L_x_99:
[----:B------:R-:W-:Y:S05]  /*3fa0*/  BSYNC B1 ;  /* 0x0000000000017941 */ /* 0x000fea0003800000 */
.L_x_98:
[----:B---3-5:R-:W-:Y:S01]  /*3fb0*/  IMAD.U32 R4, R106, 0x10000, RZ ;  /* 0x000100006a047824 */ /* 0x028fe200078e00ff */
[----:B------:R-:W-:Y:S01]  /*3fc0*/  ISETP.NE.AND P3, PT, R107, RZ, PT ;  /* 0x000000ff6b00720c */ /* 0x000fe20003f65270 */
[----:B------:R-:W-:Y:S02]  /*3fd0*/  BSSY B1, `(.L_x_100) ;  /* 0x0000008000017945 */ /* 0x000fe40003800000 */
[----:B------:R-:W-:Y:S01]  /*3fe0*/  FMUL R5, R4, R89 ;  /* 0x0000005904057220 */ /* 0x000fe20000400000 */
[----:B------:R-:W-:-:S03]  /*3ff0*/  ISETP.GT.AND P3, PT, R3, 0x88, P3 ;  /* 0x000000880300780c */ /* 0x000fc60001f64270 */
[----:B------:R-:W-:-:S05]  /*4000*/  FFMA R5, R26, R88, R5 ;  /* 0x000000581a057223 */ /* 0x000fca0000000005 */
[----:B------:R-:W-:-:S05]  /*4010*/  F2FP.BF16.F32.PACK_AB R5, RZ, R5 ;  /* 0x00000005ff05723e */ /* 0x000fca00000010ff */
[----:B------:R3:W-:Y:S01]  /*4020*/  @P5 STG.E.U16 desc[UR36][R64.64], R5 ;  /* 0x0000000540005986 */ /* 0x0007e2000c101524 */
[----:B------:R-:W-:Y:S05]  /*4030*/  @!P3 BRA `(.L_x_101) ;  /* 0x000000000004b947 */ /* 0x000fea0003800000 */
[----:B------:R0:W5:Y:S02]  /*4040*/  LDG.E.LTC128B.U16 R106, desc[UR36][R12.64+0x2] ;  /* 0x000002240c6a7981 */ /* 0x000164000c1e1520 */
.L_x_101:
[----:B------:R-:W-:Y:S05]  /*4050*/  BSYNC B1 ;  /* 0x0000000000017941 */ /* 0x000fea0003800000 */
.L_x_100:
[----:B-----5:R-:W-:Y:S01]  /*4060*/  IMAD.U32 R4, R106, 0x10000, RZ ;  /* 0x000100006a047824 */ /* 0x020fe200078e00ff */
[----:B------:R-:W-:Y:S01]  /*4070*/  ISETP.NE.AND P5, PT, R108, RZ, PT ;  /* 0x000000ff6c00720c */ /* 0x000fe20003fa5270 */
[----:B------:R-:W-:Y:S02]  /*4080*/  BSSY B1, `(.L_x_102) ;  /* 0x0000008000017945 */ /* 0x000fe40003800000 */
[----:B------:R-:W-:-:S04]  /*4090*/  FMUL R4, R4, R89 ;  /* 0x0000005904047220 */ /* 0x000fc80000400000 */
[----:B------:R-:W-:-:S05]  /*40a0*/  FFMA R4, R27, R88, R4 ;  /* 0x000000581b047223 */ /* 0x000fca0000000004 */
[----:B------:R-:W-:-:S05]  /*40b0*/  F2FP.BF16.F32.PACK_AB R4, RZ, R4 ;  /* 0x00000004ff04723e */ /* 0x000fca00000010ff */
[----:B------:R0:W-:Y:S01]  /*40c0*/  @P3 STG.E.U16 desc[UR36][R66.64+0x2], R4 ;  /* 0x0000020442003986 */ /* 0x0001e2000c101524 */
[----:B------:R-:W-:-:S13]  /*40d0*/  ISETP.GT.AND P3, PT, R3, 0x80, P5 ;  /* 0x000000800300780c */ /* 0x000fda0002f64270 */
[----:B0-----:R-:W-:Y:S05]  /*40e0*/  @!P3 BRA `(.L_x_103) ;  /* 0x000000000004b947 */ /* 0x001fea0003800000 */
[----:B------:R0:W5:Y:S02]  /*40f0*/  LDG.E.LTC128B.U16 R106, desc[UR36][R60.64+0x10] ;  /* 0x000010243c6a7981 */ /* 0x000164000c1e1520 */
.L_x_103:
[----:B------:R-:W-:Y:S05]  /*4100*/  BSYNC B1 ;  /* 0x0000000000017941 */ /* 0x000fea0003800000 */
.L_x_102:
[----:B-----5:R-:W-:Y:S01]  /*4110*/  IMAD.U32 R4, R106, 0x10000, RZ ;  /* 0x000100006a047824 */ /* 0x020fe200078e00ff */
[----:B------:R-:W-:Y:S01]  /*4120*/  ISETP.NE.AND P5, PT, R104, RZ, PT ;  /* 0x000000ff6800720c */ /* 0x000fe20003fa5270 */
[----:B------:R-:W-:Y:S02]  /*4130*/  BSSY B1, `(.L_x_104) ;  /* 0x000000b000017945 */ /* 0x000fe40003800000 */
[----:B---3--:R-:W-:Y:S01]  /*4140*/  FMUL R5, R4, R89 ;  /* 0x0000005904057220 */ /* 0x008fe20000400000 */
[----:B------:R-:W-:-:S03]  /*4150*/  @P3 IMAD.MOV.U32 R4, RZ, RZ, R20 ;  /* 0x000000ffff043224 */ /* 0x000fc600078e0014 */
[----:B------:R-:W-:-:S05]  /*4160*/  FFMA R5, R28, R88, R5 ;  /* 0x000000581c057223 */ /* 0x000fca0000000005 */
[----:B------:R-:W-:-:S04]  /*4170*/  F2FP.BF16.F32.PACK_AB R5, RZ, R5 ;  /* 0x00000005ff05723e */ /* 0x000fc800000010ff */
[----:B------:R-:W-:Y:S01]  /*4180*/  PRMT R6, R5, 0x7610, R6 ;  /* 0x0000761005067816 */ /* 0x000fe20000000006 */
[----:B------:R-:W-:-:S05]  /*4190*/  @P3 IMAD.MOV.U32 R5, RZ, RZ, R21 ;  /* 0x000000ffff053224 */ /* 0x000fca00078e0015 */
[----:B------:R3:W-:Y:S01]  /*41a0*/  @P3 STG.E.U16 desc[UR36][R4.64+0x10], R6 ;  /* 0x0000100604003986 */ /* 0x0007e2000c101524 */
[----:B------:R-:W-:-:S13]  /*41b0*/  ISETP.GT.AND P3, PT, R3, 0x80, P5 ;  /* 0x000000800300780c */ /* 0x000fda0002f64270 */
[----:B---3--:R-:W-:Y:S05]  /*41c0*/  @!P3 BRA `(.L_x_105) ;  /* 0x000000000004b947 */ /* 0x008fea0003800000 */
[----:B------:R3:W5:Y:S02]  /*41d0*/  LDG.E.LTC128B.U16 R106, desc[UR36][R60.64+0x12] ;  /* 0x000012243c6a7981 */ /* 0x000764000c1e1520 */
.L_x_105:
[----:B------:R-:W-:Y:S05]  /*41e0*/  BSYNC B1 ;  /* 0x0000000000017941 */ /* 0x000fea0003800000 */
.L_x_104:
[----:B-----5:R-:W-:Y:S01]  /*41f0*/  IMAD.U32 R4, R106, 0x10000, RZ ;  /* 0x000100006a047824 */ /* 0x020fe200078e00ff */
[----:B------:R-:W-:Y:S01]  /*4200*/  BSSY B1, `(.L_x_106) ;  /* 0x000000c000017945 */ /* 0x000fe20003800000 */
[----:B------:R-:W-:Y:S02]  /*4210*/  @P3 IMAD.MOV.U32 R5, RZ, RZ, R21 ;  /* 0x000000ffff053224 */ /* 0x000fe400078e0015 */
[----:B------:R-:W-:-:S04]  /*4220*/  FMUL R4, R4, R89 ;  /* 0x0000005904047220 */ /* 0x000fc80000400000 */
[----:B------:R-:W-:-:S05]  /*4230*/  FFMA R4, R29, R88, R4 ;  /* 0x000000581d047223 */ /* 0x000fca0000000004 */
[----:B------:R-:W-:-:S04]  /*4240*/  F2FP.BF16.F32.PACK_AB R4, RZ, R4 ;  /* 0x00000004ff04723e */ /* 0x000fc800000010ff */
[----:B------:R-:W-:Y:S01]  /*4250*/  PRMT R6, R4, 0x7610, R6 ;  /* 0x0000761004067816 */ /* 0x000fe20000000006 */
[----:B------:R-:W-:-:S05]  /*4260*/  @P3 IMAD.MOV.U32 R4, RZ, RZ, R20 ;  /* 0x000000ffff043224 */ /* 0x000fca00078e0014 */
[----:B------:R0:W-:Y:S01]  /*4270*/  @P3 STG.E.U16 desc[UR36][R4.64+0x12], R6 ;  /* 0x0000120604003986 */ /* 0x0001e2000c101524 */
[----:B------:R-:W-:-:S04]  /*4280*/  ISETP.NE.AND P3, PT, R108, RZ, PT ;  /* 0x000000ff6c00720c */ /* 0x000fc80003f65270 */
[----:B------:R-:W-:-:S13]  /*4290*/  ISETP.GT.AND P3, PT, R3, 0x88, P3 ;  /* 0x000000880300780c */ /* 0x000fda0001f64270 */
[----:B0-----:R-:W-:Y:S05]  /*42a0*/  @!P3 BRA `(.L_x_107) ;  /* 0x000000000004b947 */ /* 0x001fea0003800000 */
[----:B------:R0:W5:Y:S02]  /*42b0*/  LDG.E.LTC128B.U16 R106, desc[UR36][R12.64+0x10] ;  /* 0x000010240c6a7981 */ /* 0x000164000c1e1520 */
.L_x_107:
[----:B------:R-:W-:Y:S05]  /*42c0*/  BSYNC B1 ;  /* 0x0000000000017941 */ /* 0x000fea0003800000 */
.L_x_106:
        /* <DEDUP_REMOVED lines=9> */
.L_x_109:
[----:B------:R-:W-:Y:S05]  /*4360*/  BSYNC B1 ;  /* 0x0000000000017941 */ /* 0x000fea0003800000 */
.L_x_108:
[----:B-----5:R-:W-:Y:S01]  /*4370*/  IMAD.U32 R4, R106, 0x10000, RZ ;  /* 0x000100006a047824 */ /* 0x020fe200078e00ff */
[----:B------:R-:W-:Y:S01]  /*4380*/  ISETP.NE.AND P5, PT, R92, RZ, PT ;  /* 0x000000ff5c00720c */ /* 0x000fe20003fa5270 */
        /* <DEDUP_REMOVED lines=8> */
[----:B------:R-:W-:-:S13]  /*4410*/  ISETP.GT.AND P3, PT, R3, 0x80, P5 ;  /* 0x000000800300780c */ /* 0x000fda0002f64270 */
[----:B0-----:R-:W-:Y:S05]  /*4420*/  @!P3 BRA `(.L_x_111) ;  /* 0x000000000004b947 */ /* 0x001fea0003800000 */
[----:B------:R0:W5:Y:S02]  /*4430*/  LDG.E.LTC128B.U16 R106, desc[UR36][R60.64+0x20] ;  /* 0x000020243c6a7981 */ /* 0x000164000c1e1520 */
.L_x_111:
[----:B------:R-:W-:Y:S05]  /*4440*/  BSYNC B1 ;  /* 0x0000000000017941 */ /* 0x000fea0003800000 */
.L_x_110:
[----:B-----5:R-:W-:Y:S01]  /*4450*/  IMAD.U32 R4, R106, 0x10000, RZ ;  /* 0x000100006a047824 */ /* 0x020fe200078e00ff */
[----:B------:R-:W-:Y:S01]  /*4460*/  ISETP.NE.AND P5, PT, R93, RZ, PT ;  /* 0x000000ff5d00720c */ /* 0x000fe20003fa5270 */
[----:B------:R-:W-:Y:S02]  /*4470*/  BSSY B1, `(.L_x_112) ;  /* 0x000000b000017945 */ /* 0x000fe40003800000 */
[----:B------:R-:W-:Y:S01]  /*4480*/  FMUL R5, R4, R89 ;  /* 0x0000005904057220 */ /* 0x000fe20000400000 */
[----:B------:R-:W-:-:S03]  /*4490*/  @P3 IMAD.MOV.U32 R4, RZ, RZ, R20 ;  /* 0x000000ffff043224 */ /* 0x000fc600078e0014 */
        /* <DEDUP_REMOVED lines=8> */
.L_x_113:
[----:B------:R-:W-:Y:S05]  /*4520*/  BSYNC B1 ;  /* 0x0000000000017941 */ /* 0x000fea0003800000 */
.L_x_112:
        /* <DEDUP_REMOVED lines=13> */
.L_x_115:
[----:B------:R-:W-:Y:S05]  /*4600*/  BSYNC B1 ;  /* 0x0000000000017941 */ /* 0x000fea0003800000 */
.L_x_114:
[----:B-----5:R-:W-:Y:S01]  /*4610*/  IMAD.U32 R4, R106, 0x10000, RZ ;  /* 0x000100006a047824 */ /* 0x020fe200078e00ff */
[----:B------:R-:W-:Y:S03]  /*4620*/  BSSY B1, `(.L_x_116) ;  /* 0x000000b000017945 */ /* 0x000fe60003800000 */
        /* <DEDUP_REMOVED lines=10> */
.L_x_117:
[----:B------:R-:W-:Y:S05]  /*46d0*/  BSYNC B1 ;  /* 0x0000000000017941 */ /* 0x000fea0003800000 */
.L_x_116:
        /* <DEDUP_REMOVED lines=13> */
.L_x_119:
[----:B------:R-:W-:Y:S05]  /*47b0*/  BSYNC B1 ;  /* 0x0000000000017941 */ /* 0x000fea0003800000 */
.L_x_118:
        /* <DEDUP_REMOVED lines=13> */
.L_x_121:
[----:B------:R-:W-:Y:S05]  /*4890*/  BSYNC B1 ;  /* 0x0000000000017941 */ /* 0x000fea0003800000 */
.L_x_120:
        /* <DEDUP_REMOVED lines=13> */
.L_x_123:
[----:B------:R-:W-:Y:S05]  /*4970*/  BSYNC B1 ;  /* 0x0000000000017941 */ /* 0x000fea0003800000 */
.L_x_122:
        /* <DEDUP_REMOVED lines=12> */
.L_x_125:
[----:B------:R-:W-:Y:S05]  /*4a40*/  BSYNC B1 ;  /* 0x0000000000017941 */ /* 0x000fea0003800000 */
.L_x_124:
        /* <DEDUP_REMOVED lines=13> */
.L_x_127:
[----:B------:R-:W-:Y:S05]  /*4b20*/  BSYNC B1 ;  /* 0x0000000000017941 */ /* 0x000fea0003800000 */
.L_x_126:
        /* <DEDUP_REMOVED lines=13> */
.L_x_129:
[----:B------:R-:W-:Y:S05]  /*4c00*/  BSYNC B1 ;  /* 0x0000000000017941 */ /* 0x000fea0003800000 */
.L_x_128:
        /* <DEDUP_REMOVED lines=13> */
.L_x_131:
[----:B------:R-:W-:Y:S05]  /*4ce0*/  BSYNC B1 ;  /* 0x0000000000017941 */ /* 0x000fea0003800000 */
.L_x_130:
        /* <DEDUP_REMOVED lines=12> */
.L_x_133:
[----:B------:R-:W-:Y:S05]  /*4db0*/  BSYNC B1 ;  /* 0x0000000000017941 */ /* 0x000fea0003800000 */
.L_x_132:
        /* <DEDUP_REMOVED lines=13> */
.L_x_135:
[----:B------:R-:W-:Y:S05]  /*4e90*/  BSYNC B1 ;  /* 0x0000000000017941 */ /* 0x000fea0003800000 */
.L_x_134:
        /* <DEDUP_REMOVED lines=12> */
.L_x_137:
[----:B------:R-:W-:Y:S05]  /*4f60*/  BSYNC B1 ;  /* 0x0000000000017941 */ /* 0x000fea0003800000 */
.L_x_136:
        /* <DEDUP_REMOVED lines=12> */
.L_x_139:
[----:B------:R-:W-:Y:S05]  /*5030*/  BSYNC B1 ;  /* 0x0000000000017941 */ /* 0x000fea0003800000 */
.L_x_138:
        /* <DEDUP_REMOVED lines=12> */
.L_x_141:
[----:B------:R-:W-:Y:S05]  /*5100*/  BSYNC B1 ;  /* 0x0000000000017941 */ /* 0x000fea0003800000 */
.L_x_140:
        /* <DEDUP_REMOVED lines=12> */
.L_x_143:
[----:B------:R-:W-:Y:S05]  /*51d0*/  BSYNC B1 ;  /* 0x0000000000017941 */ /* 0x000fea0003800000 */
.L_x_142:
        /* <DEDUP_REMOVED lines=12> */
.L_x_145:
[----:B------:R-:W-:Y:S05]  /*52a0*/  BSYNC B1 ;  /* 0x0000000000017941 */ /* 0x000fea0003800000 */
.L_x_144:
        /* <DEDUP_REMOVED lines=12> */
.L_x_147:
[----:B------:R-:W-:Y:S05]  /*5370*/  BSYNC B1 ;  /* 0x0000000000017941 */ /* 0x000fea0003800000 */
.L_x_146:
[----:B0----5:R-:W-:Y:S01]  /*5380*/  IMAD.U32 R4, R106, 0x10000, RZ ;  /* 0x000100006a047824 */ /* 0x021fe200078e00ff */
[----:B------:R-:W-:Y:S01]  /*5390*/  ISETP.GT.AND P2, PT, R3, 0x88, P2 ;  /* 0x000000880300780c */ /* 0x000fe20001744270 */
        /* <DEDUP_REMOVED lines=8> */
[----:B------:R-:W-:Y:S05]  /*5420*/  @!P2 BRA `(.L_x_149) ;  /* 0x000000000004a947 */ /* 0x000fea0003800000 */
[----:B------:R0:W5:Y:S02]  /*5430*/  LDG.E.LTC128B.U16 R106, desc[UR36][R12.64+0x62] ;  /* 0x000062240c6a7981 */ /* 0x000164000c1e1520 */
.L_x_149:
[----:B------:R-:W-:Y:S05]  /*5440*/  BSYNC B1 ;  /* 0x0000000000017941 */ /* 0x000fea0003800000 */
.L_x_148:
[----:B0----5:R-:W-:Y:S01]  /*5450*/  IMAD.U32 R4, R106, 0x10000, RZ ;  /* 0x000100006a047824 */ /* 0x021fe200078e00ff */
        /* <DEDUP_REMOVED lines=11> */
.L_x_151:
[----:B------:R-:W-:Y:S05]  /*5510*/  BSYNC B1 ;  /* 0x0000000000017941 */ /* 0x000fea0003800000 */
.L_x_150:
        /* <DEDUP_REMOVED lines=12> */
.L_x_153:
[----:B------:R-:W-:Y:S05]  /*55e0*/  BSYNC B1 ;  /* 0x0000000000017941 */ /* 0x000fea0003800000 */
.L_x_152:
[----:B0----5:R-:W-:Y:S01]  /*55f0*/  IMAD.U32 R4, R106, 0x10000, RZ ;  /* 0x000100006a047824 */ /* 0x021fe200078e00ff */
[----:B------:R-:W-:Y:S01]  /*5600*/  ISETP.GT.AND P1, PT, R3, 0x88, P1 ;  /* 0x000000880300780c */ /* 0x000fe20000f24270 */
[----:B------:R-:W-:Y:S02]  /*5610*/  BSSY B1, `(.L_x_154) ;  /* 0x0000007000017945 */ /* 0x000fe40003800000 */
[----:B------:R-:W-:-:S04]  /*5620*/  FMUL R4, R4, R89 ;  /* 0x0000005904047220 */ /* 0x000fc80000400000 */
[----:B------:R-:W-:-:S05]  /*5630*/  FFMA R4, R53, R88, R4 ;  /* 0x0000005835047223 */ /* 0x000fca0000000004 */
[----:B------:R-:W-:-:S05]  /*5640*/  F2FP.BF16.F32.PACK_AB R4, RZ, R4 ;  /* 0x00000004ff04723e */ /* 0x000fca00000010ff */
[----:B------:R0:W-:Y:S01]  /*5650*/  @P2 STG.E.U16 desc[UR36][R20.64+0x72], R4 ;  /* 0x0000720414002986 */ /* 0x0001e2000c101524 */
[----:B------:R-:W-:Y:S05]  /*5660*/  @!P1 BRA `(.L_x_155) ;  /* 0x0000000000049947 */ /* 0x000fea0003800000 */
[----:B------:R0:W5:Y:S02]  /*5670*/  LDG.E.LTC128B.U16 R106, desc[UR36][R12.64+0x70] ;  /* 0x000070240c6a7981 */ /* 0x000164000c1e1520 */
.L_x_155:
[----:B------:R-:W-:Y:S05]  /*5680*/  BSYNC B1 ;  /* 0x0000000000017941 */ /* 0x000fea0003800000 */
.L_x_154:
        /* <DEDUP_REMOVED lines=12> */
.L_x_157:
[----:B------:R-:W-:Y:S05]  /*5750*/  BSYNC B1 ;  /* 0x0000000000017941 */ /* 0x000fea0003800000 */
.L_x_156:
[----:B------:R-:W-:Y:S05]  /*5760*/  @!P0 BRA `(.L_x_158) ;  /* 0x0000001400d48947 */ /* 0x000fea0003800000 */
[----:B-----5:R-:W-:-:S04]  /*5770*/  IMAD.U32 R106, R106, 0x10000, RZ ;  /* 0x000100006a6a7824 */ /* 0x020fc800078e00ff */
[----:B------:R-:W-:-:S04]  /*5780*/  FMUL R106, R106, R89 ;  /* 0x000000596a6a7220 */ /* 0x000fc80000400000 */
[----:B------:R-:W-:-:S05]  /*5790*/  FFMA R106, R55, R88, R106 ;  /* 0x00000058376a7223 */ /* 0x000fca000000006a */
[----:B------:R-:W-:-:S05]  /*57a0*/  F2FP.BF16.F32.PACK_AB R106, RZ, R106 ;  /* 0x0000006aff6a723e */ /* 0x000fca00000010ff */
[----:B------:R0:W-:Y:S01]  /*57b0*/  STG.E.U16 desc[UR36][R10.64+0x72], R106 ;  /* 0x0000726a0a007986 */ /* 0x0001e2000c101524 */
[----:B------:R-:W-:Y:S05]  /*57c0*/  BRA `(.L_x_158) ;  /* 0x0000001400bc7947 */ /* 0x000fea0003800000 */
.L_x_35:
[----:B------:R-:W-:Y:S01]  /*57d0*/  ULDC.64 UR4, c[0x0][0x5c0] ;  /* 0x0001700000047ab9 */ /* 0x000fe20000000a00 */
[----:B------:R-:W-:Y:S01]  /*57e0*/  ISETP.GT.AND P4, PT, R4, 0x1, PT ;  /* 0x000000010400780c */ /* 0x000fe20003f84270 */
[-C--:B------:R-:W-:Y:S01]  /*57f0*/  FMUL R56, R56, R88.reuse ;  /* 0x0000005838387220 */ /* 0x080fe20000400000 */
[----:B------:R-:W-:Y:S01]  /*5800*/  LEA R12, P1, R104, UR4, 0x1 ;  /* 0x00000004680c7c11 */ /* 0x000fe2000f8208ff */
[-C--:B------:R-:W-:Y:S01]  /*5810*/  FMUL R57, R57, R88.reuse ;  /* 0x0000005839397220 */ /* 0x080fe20000400000 */
[C---:B------:R-:W-:Y:S01]  /*5820*/  IMAD.SHL.U32 R7, R10.reuse, 0x10, RZ ;  /* 0x000000100a077824 */ /* 0x040fe200078e00ff */
[----:B------:R-:W-:Y:S01]  /*5830*/  SHF.L.U64.HI R5, R10, 0x4, R11 ;  /* 0x000000040a057819 */ /* 0x000fe2000001020b */
[-C--:B------:R-:W-:Y:S01]  /*5840*/  FMUL R58, R58, R88.reuse ;  /* 0x000000583a3a7220 */ /* 0x080fe20000400000 */
[----:B------:R-:W-:Y:S01]  /*5850*/  LEA.HI.X R13, R104, UR5, R107, 0x1, P1 ;  /* 0x00000005680d7c11 */ /* 0x000fe200088f0c6b */
[-C--:B------:R-:W-:Y:S01]  /*5860*/  FMUL R59, R59, R88.reuse ;  /* 0x000000583b3b7220 */ /* 0x080fe20000400000 */
[----:B------:R-:W-:Y:S01]  /*5870*/  ISETP.GT.AND P1, PT, R3, RZ, P4 ;  /* 0x000000ff0300720c */ /* 0x000fe20002724270 */
[----:B------:R-:W-:Y:S01]  /*5880*/  FMUL R60, R60, R88 ;  /* 0x000000583c3c7220 */ /* 0x000fe20000400000 */
[----:B------:R-:W-:Y:S01]  /*5890*/  F2FP.BF16.F32.PACK_AB R56, RZ, R56 ;  /* 0x00000038ff38723e */ /* 0x000fe200000010ff */
[-C--:B------:R-:W-:Y:S01]  /*58a0*/  FMUL R61, R61, R88.reuse ;  /* 0x000000583d3d7220 */ /* 0x080fe20000400000 */
[----:B------:R-:W-:Y:S01]  /*58b0*/  F2FP.BF16.F32.PACK_AB R57, RZ, R57 ;  /* 0x00000039ff39723e */ /* 0x000fe200000010ff */
[----:B------:R-:W-:Y:S01]  /*58c0*/  FMUL R62, R62, R88 ;  /* 0x000000583e3e7220 */ /* 0x000fe20000400000 */
[C---:B------:R-:W-:Y:S01]  /*58d0*/  SHF.L.U64.HI R23, R10.reuse, 0x8, R11 ;  /* 0x000000080a177819 */ /* 0x040fe2000001020b */
[----:B------:R-:W-:Y:S01]  /*58e0*/  @P0 STG.E.U16 desc[UR36][R12.64], R56 ;  /* 0x000000380c000986 */ /* 0x000fe2000c101524 */
[----:B------:R-:W-:Y:S01]  /*58f0*/  PRMT R14, R57, 0x7610, R14 ;  /* 0x00007610390e7816 */ /* 0x000fe2000000000e */
[----:B------:R-:W-:Y:S01]  /*5900*/  IMAD.SHL.U32 R57, R10, 0x100, RZ ;  /* 0x000001000a397824 */ /* 0x000fe200078e00ff */
[----:B------:R-:W-:Y:S01]  /*5910*/  IADD3 R8, P0, R7, R12, RZ ;  /* 0x0000000c07087210 */ /* 0x000fe20007f1e0ff */
[----:B------:R-:W-:Y:S01]  /*5920*/  FMUL R63, R63, R88 ;  /* 0x000000583f3f7220 */ /* 0x000fe20000400000 */
[----:B------:R-:W-:Y:S01]  /*5930*/  ISETP.GT.AND P3, PT, R4, 0x8, PT ;  /* 0x000000080400780c */ /* 0x000fe20003f64270 */
[--C-:B------:R-:W-:Y:S01]  /*5940*/  @P1 IMAD.MOV.U32 R10, RZ, RZ, R12.reuse ;  /* 0x000000ffff0a1224 */ /* 0x100fe200078e000c */
[----:B------:R-:W-:Y:S01]  /*5950*/  ISETP.GT.AND P2, PT, R3, 0x8, P5 ;  /* 0x000000080300780c */ /* 0x000fe20002f44270 */
[--C-:B------:R-:W-:Y:S01]  /*5960*/  @P1 IMAD.MOV.U32 R11, RZ, RZ, R13.reuse ;  /* 0x000000ffff0b1224 */ /* 0x100fe200078e000d */
[----:B------:R-:W-:Y:S01]  /*5970*/  F2FP.BF16.F32.PACK_AB R58, RZ, R58 ;  /* 0x0000003aff3a723e */ /* 0x000fe200000010ff */
[----:B------:R-:W-:Y:S01]  /*5980*/  IMAD.X R9, R5, 0x1, R13, P0 ;  /* 0x0000000105097824 */ /* 0x000fe200000e060d */
[----:B------:R-:W-:Y:S01]  /*5990*/  F2FP.BF16.F32.PACK_AB R59, RZ, R59 ;  /* 0x0000003bff3b723e */ /* 0x000fe200000010ff */
[----:B------:R-:W-:Y:S01]  /*59a0*/  FMUL R64, R64, R88 ;  /* 0x0000005840407220 */ /* 0x000fe20000400000 */
[----:B------:R0:W-:Y:S01]  /*59b0*/  @P1 STG.E.U16 desc[UR36][R10.64+0x2], R14 ;  /* 0x0000020e0a001986 */ /* 0x0001e2000c101524 */
[----:B------:R-:W-:Y:S01]  /*59c0*/  IADD3 R6, P0, P1, R57, R12, R7 ;  /* 0x0000000c39067210 */ /* 0x000fe2000791e007 */
[----:B------:R-:W-:Y:S01]  /*59d0*/  FMUL R65, R65, R88 ;  /* 0x0000005841417220 */ /* 0x000fe20000400000 */
[----:B------:R-:W-:Y:S01]  /*59e0*/  F2FP.BF16.F32.PACK_AB R60, RZ, R60 ;  /* 0x0000003cff3c723e */ /* 0x000fe200000010ff */
[-C--:B------:R-:W-:Y:S01]  /*59f0*/  FMUL R66, R66, R88.reuse ;  /* 0x0000005842427220 */ /* 0x080fe20000400000 */
[----:B------:R-:W-:Y:S01]  /*5a00*/  IADD3.X R7, R23, R13, R5, P0, P1 ;  /* 0x0000000d17077210 */ /* 0x000fe200007e2405 */
[-C--:B------:R-:W-:Y:S01]  /*5a10*/  FMUL R67, R67, R88.reuse ;  /* 0x0000005843437220 */ /* 0x080fe20000400000 */
[C---:B------:R-:W-:Y:S01]  /*5a20*/  ISETP.GT.AND P0, PT, R3.reuse, RZ, P3 ;  /* 0x000000ff0300720c */ /* 0x040fe20001f04270 */
[----:B------:R-:W-:Y:S01]  /*5a30*/  @P2 STG.E.U16 desc[UR36][R8.64], R58 ;  /* 0x0000003a08002986 */ /* 0x000fe2000c101524 */
[----:B------:R-:W-:Y:S01]  /*5a40*/  ISETP.GT.AND P1, PT, R3, 0x8, P4 ;  /* 0x000000080300780c */ /* 0x000fe20002724270 */
[-C--:B------:R-:W-:Y:S01]  /*5a50*/  FMUL R68, R68, R88.reuse ;  /* 0x0000005844447220 */ /* 0x080fe20000400000 */
[----:B------:R-:W-:Y:S01]  /*5a60*/  ISETP.GT.AND P2, PT, R4, 0x9, PT ;  /* 0x000000090400780c */ /* 0x000fe20003f44270 */
[-C--:B------:R-:W-:Y:S01]  /*5a70*/  FMUL R69, R69, R88.reuse ;  /* 0x0000005845457220 */ /* 0x080fe20000400000 */
[----:B------:R-:W-:Y:S01]  /*5a80*/  F2FP.BF16.F32.PACK_AB R61, RZ, R61 ;  /* 0x0000003dff3d723e */ /* 0x000fe200000010ff */
[----:B------:R-:W-:Y:S01]  /*5a90*/  FMUL R70, R70, R88 ;  /* 0x0000005846467220 */ /* 0x000fe20000400000 */
[----:B------:R-:W-:Y:S01]  /*5aa0*/  F2FP.BF16.F32.PACK_AB R62, RZ, R62 ;  /* 0x0000003eff3e723e */ /* 0x000fe200000010ff */
[-C--:B------:R-:W-:Y:S01]  /*5ab0*/  FMUL R71, R71, R88.reuse ;  /* 0x0000005847477220 */ /* 0x080fe20000400000 */
[----:B------:R-:W-:Y:S01]  /*5ac0*/  F2FP.BF16.F32.PACK_AB R63, RZ, R63 ;  /* 0x0000003fff3f723e */ /* 0x000fe200000010ff */
[----:B------:R-:W-:Y:S01]  /*5ad0*/  FMUL R72, R72, R88 ;  /* 0x0000005848487220 */ /* 0x000fe20000400000 */
[----:B------:R-:W-:Y:S01]  /*5ae0*/  F2FP.BF16.F32.PACK_AB R64, RZ, R64 ;  /* 0x00000040ff40723e */ /* 0x000fe200000010ff */
[--C-:B0-----:R-:W-:Y:S01]  /*5af0*/  @P0 IMAD.MOV.U32 R10, RZ, RZ, R12.reuse ;  /* 0x000000ffff0a0224 */ /* 0x101fe200078e000c */
[----:B------:R-:W-:Y:S01]  /*5b00*/  F2FP.BF16.F32.PACK_AB R65, RZ, R65 ;  /* 0x00000041ff41723e */ /* 0x000fe200000010ff */
[--C-:B------:R-:W-:Y:S01]  /*5b10*/  @P0 IMAD.MOV.U32 R11, RZ, RZ, R13.reuse ;  /* 0x000000ffff0b0224 */ /* 0x100fe200078e000d */
[----:B------:R-:W-:Y:S01]  /*5b20*/  @P1 STG.E.U16 desc[UR36][R8.64+0x2], R59 ;  /* 0x0000023b08001986 */ /* 0x000fe2000c101524 */
[----:B------:R-:W-:Y:S01]  /*5b30*/  ISETP.GT.AND P1, PT, R4, 0x11, PT ;  /* 0x000000110400780c */ /* 0x000fe20003f24270 */
[----:B------:R-:W-:Y:S01]  /*5b40*/  FMUL R73, R73, R88 ;  /* 0x0000005849497220 */ /* 0x000fe20000400000 */
[----:B------:R-:W-:Y:S01]  /*5b50*/  F2FP.BF16.F32.PACK_AB R66, RZ, R66 ;  /* 0x00000042ff42723e */ /* 0x000fe200000010ff */
[----:B------:R0:W-:Y:S01]  /*5b60*/  @P0 STG.E.U16 desc[UR36][R10.64+0x10], R60 ;  /* 0x0000103c0a000986 */ /* 0x0001e2000c101524 */
[----:B------:R-:W-:Y:S01]  /*5b70*/  ISETP.GT.AND P0, PT, R3, RZ, P2 ;  /* 0x000000ff0300720c */ /* 0x000fe20001704270 */
        /* <DEDUP_REMOVED lines=15> */
[----:B------:R-:W-:Y:S01]  /*5c70*/  F2FP.BF16.F32.PACK_AB R74, RZ, R74 ;  /* 0x0000004aff4a723e */ /* 0x000fe200000010ff */
[-C--:B------:R-:W-:Y:S01]  /*5c80*/  FMUL R80, R80, R88.reuse ;  /* 0x0000005850507220 */ /* 0x080fe20000400000 */
[----:B------:R-:W-:Y:S01]  /*5c90*/  F2FP.BF16.F32.PACK_AB R75, RZ, R75 ;  /* 0x0000004bff4b723e */ /* 0x000fe200000010ff */
[-C--:B------:R-:W-:Y:S01]  /*5ca0*/  FMUL R81, R81, R88.reuse ;  /* 0x0000005851517220 */ /* 0x080fe20000400000 */
[----:B------:R0:W-:Y:S01]  /*5cb0*/  @P0 STG.E.U16 desc[UR36][R10.64+0x12], R61 ;  /* 0x0000123d0a000986 */ /* 0x0001e2000c101524 */
[----:B------:R-:W-:Y:S01]  /*5cc0*/  ISETP.GT.AND P0, PT, R3, 0x8, P3 ;  /* 0x000000080300780c */ /* 0x000fe20001f04270 */
[----:B------:R-:W-:Y:S01]  /*5cd0*/  FMUL R82, R82, R88 ;  /* 0x0000005852527220 */ /* 0x000fe20000400000 */
[----:B------:R-:W-:Y:S01]  /*5ce0*/  F2FP.BF16.F32.PACK_AB R76, RZ, R76 ;  /* 0x0000004cff4c723e */ /* 0x000fe200000010ff */
        /* <DEDUP_REMOVED lines=10> */
[----:B------:R-:W-:Y:S01]  /*5d90*/  @P0 STG.E.U16 desc[UR36][R8.64+0x10], R62 ;  /* 0x0000103e08000986 */ /* 0x000fe2000c101524 */
[----:B------:R-:W-:Y:S01]  /*5da0*/  ISETP.GT.AND P0, PT, R3, 0x8, P2 ;  /* 0x000000080300780c */ /* 0x000fe20001704270 */
[-C--:B------:R-:W-:Y:S01]  /*5db0*/  FMUL R24, R24, R88.reuse ;  /* 0x0000005818187220 */ /* 0x080fe20000400000 */
[C---:B------:R-:W-:Y:S01]  /*5dc0*/  ISETP.GT.AND P2, PT, R4.reuse, 0x10, PT ;  /* 0x000000100400780c */ /* 0x040fe20003f44270 */
        /* <DEDUP_REMOVED lines=32> */
[----:B------:R-:W-:Y:S01]  /*5fd0*/  ISETP.GT.AND P0, PT, R3, RZ, P1 ;  /* 0x000000ff0300720c */ /* 0x000fe20000f04270 */
        /* <DEDUP_REMOVED lines=10> */
[----:B------:R-:W-:Y:S01]  /*6080*/  FMUL R43, R43, R88 ;  /* 0x000000582b2b7220 */ /* 0x000fe20000400000 */
[----:B------:R-:W-:Y:S01]  /*6090*/  F2FP.BF16.F32.PACK_AB R35, RZ, R35 ;  /* 0x00000023ff23723e */ /* 0x000fe200000010ff */
[----:B0-----:R-:W-:Y:S01]  /*60a0*/  @P0 IMAD.MOV.U32 R10, RZ, RZ, R12 ;  /* 0x000000ffff0a0224 */ /* 0x001fe200078e000c */
[----:B------:R-:W-:Y:S01]  /*60b0*/  F2FP.BF16.F32.PACK_AB R36, RZ, R36 ;  /* 0x00000024ff24723e */ /* 0x000fe200000010ff */
[----:B------:R-:W-:Y:S01]  /*60c0*/  @P0 IMAD.MOV.U32 R11, RZ, RZ, R13 ;  /* 0x000000ffff0b0224 */ /* 0x000fe200078e000d */
[----:B------:R-:W-:Y:S01]  /*60d0*/  F2FP.BF16.F32.PACK_AB R37, RZ, R37 ;  /* 0x00000025ff25723e */ /* 0x000fe200000010ff */
[----:B------:R-:W-:Y:S01]  /*60e0*/  FMUL R44, R44, R88 ;  /* 0x000000582c2c7220 */ /* 0x000fe20000400000 */
[----:B------:R-:W-:Y:S01]  /*60f0*/  F2FP.BF16.F32.PACK_AB R38, RZ, R38 ;  /* 0x00000026ff26723e */ /* 0x000fe200000010ff */
[-C--:B------:R-:W-:Y:S01]  /*6100*/  FMUL R45, R45, R88.reuse ;  /* 0x000000582d2d7220 */ /* 0x080fe20000400000 */
[----:B------:R0:W-:Y:S01]  /*6110*/  @P0 STG.E.U16 desc[UR36][R10.64+0x22], R65 ;  /* 0x000022410a000986 */ /* 0x0001e2000c101524 */
        /* <DEDUP_REMOVED lines=13> */
[----:B------:R-:W-:Y:S01]  /*61f0*/  @P0 STG.E.U16 desc[UR36][R8.64+0x20], R66 ;  /* 0x0000204208000986 */ /* 0x000fe2000c101524 */
[----:B------:R-:W-:Y:S01]  /*6200*/  ISETP.GT.AND P0, PT, R3, 0x8, P1 ;  /* 0x000000080300780c */ /* 0x000fe20000f04270 */
[-C--:B------:R-:W-:Y:S01]  /*6210*/  FMUL R52, R52, R88.reuse ;  /* 0x0000005834347220 */ /* 0x080fe20000400000 */
[----:B------:R-:W-:Y:S01]  /*6220*/  ISETP.GT.AND P1, PT, R4, 0x19, PT ;  /* 0x000000190400780c */ /* 0x000fe20003f24270 */
[----:B------:R-:W-:Y:S01]  /*6230*/  FMUL R53, R53, R88 ;  /* 0x0000005835357220 */ /* 0x000fe20000400000 */
[----:B------:R-:W-:Y:S01]  /*6240*/  F2FP.BF16.F32.PACK_AB R44, RZ, R44 ;  /* 0x0000002cff2c723e */ /* 0x000fe200000010ff */
[-C--:B------:R-:W-:Y:S01]  /*6250*/  FMUL R54, R54, R88.reuse ;  /* 0x0000005836367220 */ /* 0x080fe20000400000 */
[----:B------:R-:W-:Y:S01]  /*6260*/  F2FP.BF16.F32.PACK_AB R45, RZ, R45 ;  /* 0x0000002dff2d723e */ /* 0x000fe200000010ff */
[----:B------:R-:W-:Y:S01]  /*6270*/  FMUL R55, R55, R88 ;  /* 0x0000005837377220 */ /* 0x000fe20000400000 */
[----:B------:R-:W-:-:S02]  /*6280*/  F2FP.BF16.F32.PACK_AB R46, RZ, R46 ;  /* 0x0000002eff2e723e */ /* 0x000fc400000010ff */
[----:B------:R-:W-:Y:S02]  /*6290*/  F2FP.BF16.F32.PACK_AB R47, RZ, R47 ;  /* 0x0000002fff2f723e */ /* 0x000fe400000010ff */
[----:B------:R-:W-:Y:S01]  /*62a0*/  F2FP.BF16.F32.PACK_AB R48, RZ, R48 ;  /* 0x00000030ff30723e */ /* 0x000fe200000010ff */
[----:B------:R-:W-:Y:S01]  /*62b0*/  @P0 STG.E.U16 desc[UR36][R8.64+0x22], R67 ;  /* 0x0000224308000986 */ /* 0x000fe2000c101524 */
[----:B------:R-:W-:Y:S02]  /*62c0*/  ISETP.GT.AND P0, PT, R3, RZ, P2 ;  /* 0x000000ff0300720c */ /* 0x000fe40001704270 */
[----:B------:R-:W-:Y:S02]  /*62d0*/  F2FP.BF16.F32.PACK_AB R49, RZ, R49 ;  /* 0x00000031ff31723e */ /* 0x000fe400000010ff */
[----:B------:R-:W-:Y:S02]  /*62e0*/  F2FP.BF16.F32.PACK_AB R50, RZ, R50 ;  /* 0x00000032ff32723e */ /* 0x000fe400000010ff */
[----:B------:R-:W-:-:S02]  /*62f0*/  F2FP.BF16.F32.PACK_AB R51, RZ, R51 ;  /* 0x00000033ff33723e */ /* 0x000fc400000010ff */
[----:B------:R-:W-:Y:S02]  /*6300*/  F2FP.BF16.F32.PACK_AB R52, RZ, R52 ;  /* 0x00000034ff34723e */ /* 0x000fe400000010ff */
[----:B------:R-:W-:Y:S02]  /*6310*/  F2FP.BF16.F32.PACK_AB R53, RZ, R53 ;  /* 0x00000035ff35723e */ /* 0x000fe400000010ff */
[----:B------:R-:W-:Y:S01]  /*6320*/  F2FP.BF16.F32.PACK_AB R54, RZ, R54 ;  /* 0x00000036ff36723e */ /* 0x000fe200000010ff */
[----:B0-----:R-:W-:Y:S01]  /*6330*/  @P0 IMAD.MOV.U32 R10, RZ, RZ, R12 ;  /* 0x000000ffff0a0224 */ /* 0x001fe200078e000c */
[----:B------:R-:W-:Y:S01]  /*6340*/  F2FP.BF16.F32.PACK_AB R55, RZ, R55 ;  /* 0x00000037ff37723e */ /* 0x000fe200000010ff */
[----:B------:R-:W-:-:S05]  /*6350*/  @P0 IMAD.MOV.U32 R11, RZ, RZ, R13 ;  /* 0x000000ffff0b0224 */ /* 0x000fca00078e000d */
[----:B------:R0:W-:Y:S01]  /*6360*/  @P0 STG.E.U16 desc[UR36][R10.64+0x30], R68 ;  /* 0x000030440a000986 */ /* 0x0001e2000c101524 */
[----:B------:R-:W-:-:S13]  /*6370*/  ISETP.GT.AND P0, PT, R3, RZ, P1 ;  /* 0x000000ff0300720c */ /* 0x000fda0000f04270 */
[----:B0-----:R-:W-:Y:S02]  /*6380*/  @P0 IMAD.MOV.U32 R10, RZ, RZ, R12 ;  /* 0x000000ffff0a0224 */ /* 0x001fe400078e000c */
[----:B------:R-:W-:-:S05]  /*6390*/  @P0 IMAD.MOV.U32 R11, RZ, RZ, R13 ;  /* 0x000000ffff0b0224 */ /* 0x000fca00078e000d */
[----:B------:R0:W-:Y:S01]  /*63a0*/  @P0 STG.E.U16 desc[UR36][R10.64+0x32], R69 ;  /* 0x000032450a000986 */ /* 0x0001e2000c101524 */
[----:B------:R-:W-:Y:S02]  /*63b0*/  ISETP.GT.AND P0, PT, R3, 0x8, P2 ;  /* 0x000000080300780c */ /* 0x000fe40001704270 */
[----:B------:R-:W-:-:S11]  /*63c0*/  ISETP.GT.AND P2, PT, R4, 0x20, PT ;  /* 0x000000200400780c */ /* 0x000fd60003f44270 */
[----:B------:R-:W-:Y:S01]  /*63d0*/  @P0 STG.E.U16 desc[UR36][R8.64+0x30], R70 ;  /* 0x0000304608000986 */ /* 0x000fe2000c101524 */
[----:B------:R-:W-:Y:S02]  /*63e0*/  ISETP.GT.AND P0, PT, R3, 0x8, P1 ;  /* 0x000000080300780c */ /* 0x000fe40000f04270 */
[----:B------:R-:W-:-:S11]  /*63f0*/  ISETP.GT.AND P1, PT, R4, 0x21, PT ;  /* 0x000000210400780c */ /* 0x000fd60003f24270 */
[----:B------:R-:W-:Y:S01]  /*6400*/  @P0 STG.E.U16 desc[UR36][R8.64+0x32], R71 ;  /* 0x0000324708000986 */ /* 0x000fe2000c101524 */
[----:B------:R-:W-:-:S13]  /*6410*/  ISETP.GT.AND P0, PT, R3, RZ, P2 ;  /* 0x000000ff0300720c */ /* 0x000fda0001704270 */
[----:B0-----:R-:W-:Y:S02]  /*6420*/  @P0 IMAD.MOV.U32 R10, RZ, RZ, R12 ;  /* 0x000000ffff0a0224 */ /* 0x001fe400078e000c */
        /* <DEDUP_REMOVED lines=20> */
[----:B------:R-:W-:-:S13]  /*6570*/  ISETP.GT.AND P0, PT, R3, 0x8, P1 ;  /* 0x000000080300780c */ /* 0x000fda0000f04270 */
[----:B------:R-:W-:Y:S01]  /*6580*/  @P0 STG.E.U16 desc[UR36][R8.64+0x50], R78 ;  /* 0x0000504e08000986 */ /* 0x000fe2000c101524 */
[----:B------:R-:W-:-:S13]  /*6590*/  ISETP.GT.AND P0, PT, R3, 0x8, P4 ;  /* 0x000000080300780c */ /* 0x000fda0002704270 */
[----:B------:R-:W-:Y:S01]  /*65a0*/  @P0 STG.E.U16 desc[UR36][R8.64+0x52], R79 ;  /* 0x0000524f08000986 */ /* 0x000fe2000c101524 */
[----:B------:R-:W-:-:S04]  /*65b0*/  ISETP.GT.AND P0, PT, R4, 0x30, PT ;  /* 0x000000300400780c */ /* 0x000fc80003f04270 */
        /* <DEDUP_REMOVED lines=12> */
[----:B------:R-:W-:-:S05]  /*6680*/  IADD3 R14, P1, R57, R8, RZ ;  /* 0x00000008390e7210 */ /* 0x000fca0007f3e0ff */
[----:B------:R-:W-:Y:S01]  /*6690*/  IMAD.X R15, R23, 0x1, R9, P1 ;  /* 0x00000001170f7824 */ /* 0x000fe200008e0609 */
[----:B------:R-:W-:-:S13]  /*66a0*/  ISETP.GT.AND P1, PT, R3, RZ, P2 ;  /* 0x000000ff0300720c */ /* 0x000fda0001724270 */
[----:B------:R-:W-:Y:S01]  /*66b0*/  @P1 STG.E.U16 desc[UR36][R12.64+0x70], R84 ;  /* 0x000070540c001986 */ /* 0x000fe2000c101524 */
[----:B------:R-:W-:-:S05]  /*66c0*/  IADD3 R20, P1, R57, R8, RZ ;  /* 0x0000000839147210 */ /* 0x000fca0007f3e0ff */
[----:B------:R-:W-:Y:S01]  /*66d0*/  IMAD.X R21, R23, 0x1, R9, P1 ;  /* 0x0000000117157824 */ /* 0x000fe200008e0609 */
[----:B0-----:R-:W-:-:S05]  /*66e0*/  IADD3 R10, P1, R57, R12, RZ ;  /* 0x0000000c390a7210 */ /* 0x001fca0007f3e0ff */
[----:B------:R-:W-:Y:S01]  /*66f0*/  IMAD.X R11, R23, 0x1, R13, P1 ;  /* 0x00000001170b7824 */ /* 0x000fe200008e060d */
[----:B------:R-:W-:-:S04]  /*6700*/  ISETP.GT.AND P1, PT, R4, 0x39, PT ;  /* 0x000000390400780c */ /* 0x000fc80003f24270 */
[----:B------:R-:W-:-:S13]  /*6710*/  ISETP.GT.AND P6, PT, R3, RZ, P1 ;  /* 0x000000ff0300720c */ /* 0x000fda0000fc4270 */
[----:B------:R-:W-:Y:S01]  /*6720*/  @P6 STG.E.U16 desc[UR36][R12.64+0x72], R85 ;  /* 0x000072550c006986 */ /* 0x000fe2000c101524 */
[----:B------:R-:W-:-:S13]  /*6730*/  ISETP.GT.AND P6, PT, R3, 0x8, P2 ;  /* 0x000000080300780c */ /* 0x000fda00017c4270 */
[----:B------:R-:W-:Y:S01]  /*6740*/  @P6 STG.E.U16 desc[UR36][R8.64+0x70], R86 ;  /* 0x0000705608006986 */ /* 0x000fe2000c101524 */
[----:B------:R-:W-:-:S13]  /*6750*/  ISETP.GT.AND P6, PT, R3, 0x8, P1 ;  /* 0x000000080300780c */ /* 0x000fda0000fc4270 */
[----:B------:R0:W-:Y:S01]  /*6760*/  @P6 STG.E.U16 desc[UR36][R8.64+0x72], R87 ;  /* 0x0000725708006986 */ /* 0x0001e2000c101524 */
[C---:B------:R-:W-:Y:S02]  /*6770*/  ISETP.GT.AND P6, PT, R3.reuse, 0x80, P5 ;  /* 0x000000800300780c */ /* 0x040fe40002fc4270 */
[----:B------:R-:W-:-:S11]  /*6780*/  ISETP.GT.AND P5, PT, R3, 0x88, P5 ;  /* 0x000000880300780c */ /* 0x000fd60002fa4270 */
[----:B------:R-:W-:Y:S01]  /*6790*/  @P6 STG.E.U16 desc[UR36][R10.64], R24 ;  /* 0x000000180a006986 */ /* 0x000fe2000c101524 */
[----:B------:R-:W-:-:S04]  /*67a0*/  ISETP.GT.AND P6, PT, R4, 0x1, PT ;  /* 0x000000010400780c */ /* 0x000fc80003fc4270 */
[----:B------:R-:W-:-:S13]  /*67b0*/  ISETP.GT.AND P6, PT, R3, 0x80, P6 ;  /* 0x000000800300780c */ /* 0x000fda00037c4270 */
[----:B0-----:R-:W-:Y:S02]  /*67c0*/  @P6 IMAD.MOV.U32 R8, RZ, RZ, R10 ;  /* 0x000000ffff086224 */ /* 0x001fe400078e000a */
[----:B------:R-:W-:-:S05]  /*67d0*/  @P6 IMAD.MOV.U32 R9, RZ, RZ, R11 ;  /* 0x000000ffff096224 */ /* 0x000fca00078e000b */
[----:B------:R0:W-:Y:S01]  /*67e0*/  @P6 STG.E.U16 desc[UR36][R8.64+0x2], R25 ;  /* 0x0000021908006986 */ /* 0x0001e2000c101524 */
[----:B------:R-:W-:-:S03]  /*67f0*/  ISETP.GT.AND P6, PT, R4, 0x1, PT ;  /* 0x000000010400780c */ /* 0x000fc60003fc4270 */
[----:B------:R-:W-:Y:S01]  /*6800*/  @P5 STG.E.U16 desc[UR36][R14.64], R26 ;  /* 0x0000001a0e005986 */ /* 0x000fe2000c101524 */
[----:B------:R-:W-:Y:S02]  /*6810*/  ISETP.GT.AND P5, PT, R3, 0x88, P6 ;  /* 0x000000880300780c */ /* 0x000fe400037a4270 */
[----:B------:R-:W-:-:S11]  /*6820*/  ISETP.GT.AND P6, PT, R4, 0x8, PT ;  /* 0x000000080400780c */ /* 0x000fd60003fc4270 */
[----:B------:R-:W-:Y:S01]  /*6830*/  @P5 STG.E.U16 desc[UR36][R20.64+0x2], R27 ;  /* 0x0000021b14005986 */ /* 0x000fe2000c101524 */
[----:B------:R-:W-:Y:S02]  /*6840*/  ISETP.GT.AND P5, PT, R3, 0x80, P6 ;  /* 0x000000800300780c */ /* 0x000fe400037a4270 */
[----:B------:R-:W-:-:S11]  /*6850*/  ISETP.GT.AND P6, PT, R4, 0x9, PT ;  /* 0x000000090400780c */ /* 0x000fd60003fc4270 */
[----:B0-----:R-:W-:Y:S02]  /*6860*/  @P5 IMAD.MOV.U32 R8, RZ, RZ, R10 ;  /* 0x000000ffff085224 */ /* 0x001fe400078e000a */
[----:B------:R-:W-:-:S05]  /*6870*/  @P5 IMAD.MOV.U32 R9, RZ, RZ, R11 ;  /* 0x000000ffff095224 */ /* 0x000fca00078e000b */
[----:B------:R0:W-:Y:S01]  /*6880*/  @P5 STG.E.U16 desc[UR36][R8.64+0x10], R28 ;  /* 0x0000101c08005986 */ /* 0x0001e2000c101524 */
[----:B------:R-:W-:-:S13]  /*6890*/  ISETP.GT.AND P5, PT, R3, 0x80, P6 ;  /* 0x000000800300780c */ /* 0x000fda00037a4270 */
[----:B0-----:R-:W-:Y:S02]  /*68a0*/  @P5 IMAD.MOV.U32 R8, RZ, RZ, R10 ;  /* 0x000000ffff085224 */ /* 0x001fe400078e000a */
[----:B------:R-:W-:-:S05]  /*68b0*/  @P5 IMAD.MOV.U32 R9, RZ, RZ, R11 ;  /* 0x000000ffff095224 */ /* 0x000fca00078e000b */
[----:B------:R0:W-:Y:S01]  /*68c0*/  @P5 STG.E.U16 desc[UR36][R8.64+0x12], R29 ;  /* 0x0000121d08005986 */ /* 0x0001e2000c101524 */
[----:B------:R-:W-:-:S04]  /*68d0*/  ISETP.GT.AND P5, PT, R4, 0x8, PT ;  /* 0x000000080400780c */ /* 0x000fc80003fa4270 */
[----:B------:R-:W-:-:S13]  /*68e0*/  ISETP.GT.AND P5, PT, R3, 0x88, P5 ;  /* 0x000000880300780c */ /* 0x000fda0002fa4270 */
        /* <DEDUP_REMOVED lines=42> */
[----:B------:R-:W-:Y:S01]  /*6b90*/  @P5 STG.E.U16 desc[UR36][R8.64+0x42], R41 ;  /* 0x0000422908005986 */ /* 0x000fe2000c101524 */
[----:B------:R-:W-:-:S04]  /*6ba0*/  ISETP.GT.AND P5, PT, R4, 0x20, PT ;  /* 0x000000200400780c */ /* 0x000fc80003fa4270 */
[----:B------:R-:W-:-:S13]  /*6bb0*/  ISETP.GT.AND P5, PT, R3, 0x88, P5 ;  /* 0x000000880300780c */ /* 0x000fda0002fa4270 */
[----:B------:R-:W-:Y:S01]  /*6bc0*/  @P5 STG.E.U16 desc[UR36][R6.64+0x40], R42 ;  /* 0x0000402a06005986 */ /* 0x000fe2000c101524 */
[----:B------:R-:W-:Y:S02]  /*6bd0*/  ISETP.GT.AND P5, PT, R3, 0x88, P6 ;  /* 0x000000880300780c */ /* 0x000fe400037a4270 */
[----:B------:R-:W-:-:S11]  /*6be0*/  ISETP.GT.AND P6, PT, R4, 0x28, PT ;  /* 0x000000280400780c */ /* 0x000fd60003fc4270 */
[----:B------:R-:W-:Y:S01]  /*6bf0*/  @P5 STG.E.U16 desc[UR36][R6.64+0x42], R43 ;  /* 0x0000422b06005986 */ /* 0x000fe2000c101524 */
[----:B------:R-:W-:-:S13]  /*6c00*/  ISETP.GT.AND P5, PT, R3, 0x80, P6 ;  /* 0x000000800300780c */ /* 0x000fda00037a4270 */
[----:B------:R-:W-:Y:S02]  /*6c10*/  @P5 IMAD.MOV.U32 R4, RZ, RZ, R10 ;  /* 0x000000ffff045224 */ /* 0x000fe400078e000a */
[----:B------:R-:W-:-:S05]  /*6c20*/  @P5 IMAD.MOV.U32 R5, RZ, RZ, R11 ;  /* 0x000000ffff055224 */ /* 0x000fca00078e000b */
[----:B------:R0:W-:Y:S01]  /*6c30*/  @P5 STG.E.U16 desc[UR36][R4.64+0x50], R44 ;  /* 0x0000502c04005986 */ /* 0x0001e2000c101524 */
[C---:B------:R-:W-:Y:S02]  /*6c40*/  ISETP.GT.AND P5, PT, R3.reuse, 0x80, P4 ;  /* 0x000000800300780c */ /* 0x040fe400027a4270 */
[----:B------:R-:W-:-:S11]  /*6c50*/  ISETP.GT.AND P4, PT, R3, 0x88, P4 ;  /* 0x000000880300780c */ /* 0x000fd60002784270 */
[----:B0-----:R-:W-:Y:S02]  /*6c60*/  @P5 IMAD.MOV.U32 R4, RZ, RZ, R10 ;  /* 0x000000ffff045224 */ /* 0x001fe400078e000a */
[----:B------:R-:W-:-:S05]  /*6c70*/  @P5 IMAD.MOV.U32 R5, RZ, RZ, R11 ;  /* 0x000000ffff055224 */ /* 0x000fca00078e000b */
[----:B------:R0:W-:Y:S01]  /*6c80*/  @P5 STG.E.U16 desc[UR36][R4.64+0x52], R45 ;  /* 0x0000522d04005986 */ /* 0x0001e2000c101524 */
[----:B------:R-:W-:-:S13]  /*6c90*/  ISETP.GT.AND P5, PT, R3, 0x88, P6 ;  /* 0x000000880300780c */ /* 0x000fda00037a4270 */
[----:B0-----:R-:W-:Y:S02]  /*6ca0*/  @P5 IMAD.MOV.U32 R4, RZ, RZ, R6 ;  /* 0x000000ffff045224 */ /* 0x001fe400078e0006 */
[----:B------:R-:W-:-:S05]  /*6cb0*/  @P5 IMAD.MOV.U32 R5, RZ, RZ, R7 ;  /* 0x000000ffff055224 */ /* 0x000fca00078e0007 */
[----:B------:R0:W-:Y:S02]  /*6cc0*/  @P5 STG.E.U16 desc[UR36][R4.64+0x50], R46 ;  /* 0x0000502e04005986 */ /* 0x0001e4000c101524 */
[----:B0-----:R-:W-:Y:S02]  /*6cd0*/  @P4 IMAD.MOV.U32 R4, RZ, RZ, R6 ;  /* 0x000000ffff044224 */ /* 0x001fe400078e0006 */
[----:B------:R-:W-:-:S05]  /*6ce0*/  @P4 IMAD.MOV.U32 R5, RZ, RZ, R7 ;  /* 0x000000ffff054224 */ /* 0x000fca00078e0007 */
[----:B------:R0:W-:Y:S01]  /*6cf0*/  @P4 STG.E.U16 desc[UR36][R4.64+0x52], R47 ;  /* 0x0000522f04004986 */ /* 0x0001e2000c101524 */
[C---:B------:R-:W-:Y:S02]  /*6d00*/  ISETP.GT.AND P4, PT, R3.reuse, 0x80, P0 ;  /* 0x000000800300780c */ /* 0x040fe40000784270 */
[----:B------:R-:W-:-:S11]  /*6d10*/  ISETP.GT.AND P0, PT, R3, 0x88, P0 ;  /* 0x000000880300780c */ /* 0x000fd60000704270 */
        /* <DEDUP_REMOVED lines=9> */
[----:B------:R-:W-:Y:S01]  /*6db0*/  ISETP.GT.AND P2, PT, R3, 0x88, P2 ;  /* 0x000000880300780c */ /* 0x000fe20001744270 */
[----:B0-----:R-:W-:Y:S02]  /*6dc0*/  @P0 IMAD.MOV.U32 R4, RZ, RZ, R6 ;  /* 0x000000ffff040224 */ /* 0x001fe400078e0006 */
[----:B------:R-:W-:-:S05]  /*6dd0*/  @P0 IMAD.MOV.U32 R5, RZ, RZ, R7 ;  /* 0x000000ffff050224 */ /* 0x000fca00078e0007 */
[----:B------:R0:W-:Y:S01]  /*6de0*/  @P0 STG.E.U16 desc[UR36][R4.64+0x60], R50 ;  /* 0x0000603204000986 */ /* 0x0001e2000c101524 */
[C---:B------:R-:W-:Y:S02]  /*6df0*/  ISETP.GT.AND P0, PT, R3.reuse, 0x80, P1 ;  /* 0x000000800300780c */ /* 0x040fe40000f04270 */
[----:B------:R-:W-:Y:S01]  /*6e00*/  ISETP.GT.AND P1, PT, R3, 0x88, P1 ;  /* 0x000000880300780c */ /* 0x000fe20000f24270 */
[----:B0-----:R-:W-:Y:S02]  /*6e10*/  @P3 IMAD.MOV.U32 R4, RZ, RZ, R6 ;  /* 0x000000ffff043224 */ /* 0x001fe400078e0006 */
[----:B------:R-:W-:-:S05]  /*6e20*/  @P3 IMAD.MOV.U32 R5, RZ, RZ, R7 ;  /* 0x000000ffff053224 */ /* 0x000fca00078e0007 */
[----:B------:R0:W-:Y:S02]  /*6e30*/  @P3 STG.E.U16 desc[UR36][R4.64+0x62], R51 ;  /* 0x0000623304003986 */ /* 0x0001e4000c101524 */
[----:B0-----:R-:W-:Y:S02]  /*6e40*/  @P4 IMAD.MOV.U32 R4, RZ, RZ, R10 ;  /* 0x000000ffff044224 */ /* 0x001fe400078e000a */
[----:B------:R-:W-:-:S05]  /*6e50*/  @P4 IMAD.MOV.U32 R5, RZ, RZ, R11 ;  /* 0x000000ffff054224 */ /* 0x000fca00078e000b */
[----:B------:R0:W-:Y:S04]  /*6e60*/  @P4 STG.E.U16 desc[UR36][R4.64+0x70], R52 ;  /* 0x0000703404004986 */ /* 0x0001e8000c101524 */
[----:B------:R1:W-:Y:S01]  /*6e70*/  @P0 STG.E.U16 desc[UR36][R10.64+0x72], R53 ;  /* 0x000072350a000986 */ /* 0x0003e2000c101524 */
[----:B0-----:R-:W-:Y:S02]  /*6e80*/  @P2 IMAD.MOV.U32 R4, RZ, RZ, R6 ;  /* 0x000000ffff042224 */ /* 0x001fe400078e0006 */
[----:B------:R-:W-:-:S05]  /*6e90*/  @P2 IMAD.MOV.U32 R5, RZ, RZ, R7 ;  /* 0x000000ffff052224 */ /* 0x000fca00078e0007 */
[----:B------:R1:W-:Y:S04]  /*6ea0*/  @P2 STG.E.U16 desc[UR36][R4.64+0x70], R54 ;  /* 0x0000703604002986 */ /* 0x0003e8000c101524 */
[----:B------:R1:W-:Y:S02]  /*6eb0*/  @P1 STG.E.U16 desc[UR36][R6.64+0x72], R55 ;  /* 0x0000723706001986 */ /* 0x0003e4000c101524 */
.L_x_158:
[----:B------:R-:W-:Y:S05]  /*6ec0*/  BSYNC B0 ;  /* 0x0000000000007941 */ /* 0x000fea0003800000 */
.L_x_34:
[----:B------:R-:W-:Y:S01]  /*6ed0*/  ULDC UR4, c[0x0][0xc] ;  /* 0x0000030000047ab9 */ /* 0x000fe20000000800 */
[----:B------:R-:W-:Y:S01]  /*6ee0*/  ULDC UR5, c[0x0][0x10] ;  /* 0x0000040000057ab9 */ /* 0x000fe20000000800 */
[----:B------:R-:W2:Y:S01]  /*6ef0*/  LDC R3, c[0x0][0x14] ;  /* 0x00000500ff037b82 */ /* 0x000ea20000000800 */
[----:B------:R-:W-:Y:S01]  /*6f00*/  UIMAD.WIDE.U32 UR4, UR4, UR5, URZ ;  /* 0x00000005040472a5 */ /* 0x000fe2000f8e003f */
[----:B------:R-:W-:Y:S02]  /*6f10*/  IMAD.MOV.U32 R90, RZ, RZ, -0x1 ;  /* 0xffffffffff5a7424 */ /* 0x000fe400078e00ff */
[----:B------:R-:W-:-:S03]  /*6f20*/  IMAD.MOV.U32 R23, RZ, RZ, -0x1 ;  /* 0xffffffffff177424 */ /* 0x000fc600078e00ff */
[----:B--2---:R-:W-:-:S04]  /*6f30*/  IMAD.WIDE.U32 R16, R3, UR4, R16 ;  /* 0x0000000403107c25 */ /* 0x004fc8000f8e0010 */
[----:B------:R-:W-:Y:S01]  /*6f40*/  IMAD R3, R3, UR5, RZ ;  /* 0x0000000503037c24 */ /* 0x000fe2000f8e02ff */
[----:B------:R-:W-:Y:S02]  /*6f50*/  ULDC.64 UR4, c[0x0][0x650] ;  /* 0x0001940000047ab9 */ /* 0x000fe40000000a00 */
[----:B------:R-:W-:Y:S01]  /*6f60*/  ISETP.GE.U32.AND P0, PT, R16, UR4, PT ;  /* 0x0000000410007c0c */ /* 0x000fe2000bf06070 */
[--C-:B------:R-:W-:Y:S01]  /*6f70*/  IMAD.IADD R17, R17, 0x1, R3.reuse ;  /* 0x0000000111117824 */ /* 0x100fe200078e0203 */
[----:B------:R-:W-:-:S04]  /*6f80*/  PRMT R3, RZ, 0x7610, R3 ;  /* 0x00007610ff037816 */ /* 0x000fc80000000003 */
[----:B------:R-:W-:-:S13]  /*6f90*/  ISETP.GE.U32.AND.EX P0, PT, R17, UR5, PT, P0 ;  /* 0x0000000511007c0c */ /* 0x000fda000bf06100 */
[----:B------:R-:W-:Y:S05]  /*6fa0*/  @P0 BRA `(.L_x_159) ;  /* 0x0000000400640947 */ /* 0x000fea0003800000 */
[----:B0-----:R-:W0:Y:S01]  /*6fb0*/  S2R R12, SR_CTAID.X ;  /* 0x00000000000c7919 */ /* 0x001e220000002500 */
[----:B-1----:R-:W1:Y:S01]  /*6fc0*/  LDC.64 R10, c[0x0][0x628] ;  /* 0x00018a00ff0a7b82 */ /* 0x002e620000000a00 */
[----:B------:R-:W-:Y:S01]  /*6fd0*/  ULDC UR4, c[0x0][0x150] ;  /* 0x0000540000047ab9 */ /* 0x000fe20000000800 */
[----:B------:R-:W-:Y:S01]  /*6fe0*/  IMAD.MOV.U32 R8, RZ, RZ, R16 ;  /* 0x000000ffff087224 */ /* 0x000fe200078e0010 */
[----:B------:R-:W2:Y:S01]  /*6ff0*/  S2R R24, SR_CTAID.Y ;  /* 0x0000000000187919 */ /* 0x000ea20000002600 */
[----:B------:R-:W-:-:S04]  /*7000*/  IMAD.MOV.U32 R9, RZ, RZ, R17 ;  /* 0x000000ffff097224 */ /* 0x000fc800078e0011 */
[----:B------:R-:W2:Y:S08]  /*7010*/  LDC R21, c[0x0][0x144] ;  /* 0x00005100ff157b82 */ /* 0x000eb00000000800 */
[----:B------:R-:W2:Y:S08]  /*7020*/  LDC R0, c[0x0][0x630] ;  /* 0x00018c00ff007b82 */ /* 0x000eb00000000800 */
[----:B------:R-:W2:Y:S01]  /*7030*/  LDC.64 R14, c[0x0][0x620] ;  /* 0x00018800ff0e7b82 */ /* 0x000ea20000000a00 */
[----:B-1----:R-:W-:-:S04]  /*7040*/  ISETP.NE.U32.AND P0, PT, R10, RZ, PT ;  /* 0x000000ff0a00720c */ /* 0x002fc80003f05070 */
[----:B------:R-:W-:Y:S02]  /*7050*/  ISETP.NE.AND.EX P0, PT, R11, RZ, PT, P0 ;  /* 0x000000ff0b00720c */ /* 0x000fe40003f05300 */
[----:B0-----:R-:W-:-:S05]  /*7060*/  I2FP.F32.U32 R3, R12 ;  /* 0x0000000c00037245 */ /* 0x001fca0000201000 */
[----:B------:R-:W-:-:S04]  /*7070*/  FMUL R3, R3, UR4 ;  /* 0x0000000403037c20 */ /* 0x000fc80008400000 */
[----:B------:R0:W1:Y:S02]  /*7080*/  F2I.U32.TRUNC.NTZ R20, R3 ;  /* 0x0000000300147305 */ /* 0x000064000020f000 */
[----:B------:R-:W-:Y:S05]  /*7090*/  @!P0 BRA `(.L_x_160) ;  /* 0x0000000000288947 */ /* 0x000fea0003800000 */
[----:B0-----:R-:W0:Y:S02]  /*70a0*/  LDC R3, c[0x0][0x634] ;  /* 0x00018d00ff037b82 */ /* 0x001e240000000800 */
        /* <DEDUP_REMOVED lines=9> */
.L_x_160:
[----:B------:R-:W3:Y:S01]  /*7140*/  LDC.64 R28, c[0x0][0x640] ;  /* 0x00019000ff1c7b82 */ /* 0x000ee20000000a00 */
[-CC-:B--2---:R-:W-:Y:S01]  /*7150*/  SHF.R.U64 R23, R8, R0.reuse, R9.reuse ;  /* 0x0000000008177219 */ /* 0x184fe20000001209 */
[----:B-1----:R-:W-:Y:S01]  /*7160*/  IMAD.MOV R20, RZ, RZ, -R20 ;  /* 0x000000ffff147224 */ /* 0x002fe200078e0a14 */
[----:B------:R-:W-:Y:S01]  /*7170*/  SHF.R.U32.HI R0, RZ, R0, R9 ;  /* 0x00000000ff007219 */ /* 0x000fe20000011609 */
[----:B------:R-:W-:Y:S01]  /*7180*/  ULDC UR4, c[0x0][0x154] ;  /* 0x0000550000047ab9 */ /* 0x000fe20000000800 */
[----:B0-----:R-:W-:Y:S01]  /*7190*/  IADD3 R3, P0, RZ, -R23, RZ ;  /* 0x80000017ff037210 */ /* 0x001fe20007f1e0ff */
[----:B------:R-:W-:Y:S02]  /*71a0*/  IMAD R21, R21, R20, R12 ;  /* 0x0000001415157224 */ /* 0x000fe400078e020c */
[----:B------:R-:W0:Y:S01]  /*71b0*/  LDC R6, c[0x0][0x618] ;  /* 0x00018600ff067b82 */ /* 0x000e220000000800 */
[----:B------:R-:W-:Y:S02]  /*71c0*/  IMAD.MOV.U32 R7, RZ, RZ, 0x1 ;  /* 0x00000001ff077424 */ /* 0x000fe400078e00ff */
[----:B------:R-:W-:-:S04]  /*71d0*/  IMAD.X R5, RZ, RZ, ~R0, P0 ;  /* 0x000000ffff057224 */ /* 0x000fc800000e0e00 */
[-C--:B------:R-:W-:Y:S01]  /*71e0*/  IMAD R0, R5, R14.reuse, RZ ;  /* 0x0000000e05007224 */ /* 0x080fe200078e02ff */
[----:B------:R-:W1:Y:S01]  /*71f0*/  LDC R8, c[0x0][0x608] ;  /* 0x00018200ff087b82 */ /* 0x000e620000000800 */
[----:B------:R-:W-:-:S04]  /*7200*/  IMAD.WIDE.U32 R4, R3, R14, R16 ;  /* 0x0000000e03047225 */ /* 0x000fc800078e0010 */
[----:B------:R-:W-:Y:S01]  /*7210*/  IMAD R3, R3, R15, R0 ;  /* 0x0000000f03037224 */ /* 0x000fe200078e0200 */
[----:B------:R-:W-:Y:S02]  /*7220*/  I2FP.F32.U32 R0, R24 ;  /* 0x0000001800007245 */ /* 0x000fe40000201000 */
[----:B------:R-:W2:Y:S01]  /*7230*/  LDC R26, c[0x0][0x658] ;  /* 0x00019600ff1a7b82 */ /* 0x000ea20000000800 */
[----:B------:R-:W-:Y:S01]  /*7240*/  IMAD.IADD R3, R5, 0x1, R3 ;  /* 0x0000000105037824 */ /* 0x000fe200078e0203 */
[----:B---3--:R-:W-:Y:S01]  /*7250*/  ISETP.NE.U32.AND P0, PT, R28, RZ, PT ;  /* 0x000000ff1c00720c */ /* 0x008fe20003f05070 */
[----:B------:R-:W-:Y:S01]  /*7260*/  FMUL R0, R0, UR4 ;  /* 0x0000000400007c20 */ /* 0x000fe20008400000 */
[----:B------:R-:W-:Y:S02]  /*7270*/  IMAD.MOV.U32 R5, RZ, RZ, -0x1 ;  /* 0xffffffffff057424 */ /* 0x000fe400078e00ff */
[----:B------:R-:W-:Y:S01]  /*7280*/  ISETP.NE.AND.EX P0, PT, R29, RZ, PT, P0 ;  /* 0x000000ff1d00720c */ /* 0x000fe20003f05300 */
[----:B------:R3:W2:Y:S01]  /*7290*/  F2I.U32.TRUNC.NTZ R13, R0 ;  /* 0x00000000000d7305 */ /* 0x0006a2000020f000 */
[----:B------:R-:W3:Y:S01]  /*72a0*/  LDC R15, c[0x0][0x148] ;  /* 0x00005200ff0f7b82 */ /* 0x000ee20000000800 */
[----:B0-----:R-:W-:-:S02]  /*72b0*/  SHF.R.U64 R12, R4, R6, R3 ;  /* 0x00000006040c7219 */ /* 0x001fc40000001203 */
[----:B------:R-:W-:-:S05]  /*72c0*/  SHF.R.U32.HI R3, RZ, R6, R3 ;  /* 0x00000006ff037219 */ /* 0x000fca0000011603 */
[----:B------:R-:W0:Y:S01]  /*72d0*/  LDC R20, c[0x0][0x600] ;  /* 0x00018000ff147b82 */ /* 0x000e220000000800 */
[-CC-:B-1----:R-:W-:Y:S02]  /*72e0*/  SHF.R.U64 R10, R12, R8.reuse, R3.reuse ;  /* 0x000000080c0a7219 */ /* 0x182fe40000001203 */
[----:B------:R-:W-:-:S05]  /*72f0*/  SHF.R.U32.HI R3, RZ, R8, R3 ;  /* 0x00000008ff037219 */ /* 0x000fca0000011603 */
[----:B------:R-:W1:Y:S01]  /*7300*/  LDC R27, c[0x0][0x648] ;  /* 0x00019200ff1b7b82 */ /* 0x000e620000000800 */
[-C--:B--2---:R-:W-:Y:S02]  /*7310*/  SHF.L.U32 R4, R5, R26.reuse, RZ ;  /* 0x0000001a05047219 */ /* 0x084fe400000006ff */
[-CC-:B------:R-:W-:Y:S02]  /*7320*/  SHF.R.U64 R14, R10, R26.reuse, R3.reuse ;  /* 0x0000001a0a0e7219 */ /* 0x180fe40000001203 */
[----:B------:R-:W-:Y:S02]  /*7330*/  SHF.R.U32.HI R5, RZ, R26, R3 ;  /* 0x0000001aff057219 */ /* 0x000fe40000011603 */
[----:B------:R-:W-:Y:S01]  /*7340*/  LOP3.LUT R25, RZ, R4, RZ, 0x33, !PT ;  /* 0x00000004ff197212 */ /* 0x000fe200078e33ff */
[----:B------:R-:W2:Y:S01]  /*7350*/  LDC R30, c[0x0][0x638] ;  /* 0x00018e00ff1e7b82 */ /* 0x000ea20000000800 */
[----:B------:R-:W-:Y:S01]  /*7360*/  SHF.L.U32 R26, R7, R26, RZ ;  /* 0x0000001a071a7219 */ /* 0x000fe200000006ff */
[----:B------:R-:W-:-:S06]  /*7370*/  IMAD.MOV.U32 R4, RZ, RZ, R14 ;  /* 0x000000ffff047224 */ /* 0x000fcc00078e000e */
[----:B------:R-:W0:Y:S01]  /*7380*/  LDC R31, c[0x0][0x610] ;  /* 0x00018400ff1f7b82 */ /* 0x000e220000000800 */
        /* <DEDUP_REMOVED lines=11> */
.L_x_161:
[----:B------:R-:W-:Y:S01]  /*7440*/  ISETP.NE.AND P0, PT, R2, 0x1, PT ;  /* 0x000000010200780c */ /* 0x000fe20003f05270 */
[----:B0-----:R-:W-:Y:S01]  /*7450*/  VIADD R7, R20, 0xffffffff ;  /* 0xffffffff14077836 */ /* 0x001fe20000000000 */
[----:B-1-3--:R-:W-:Y:S01]  /*7460*/  SHF.R.U64 R0, R4, R27, R5 ;  /* 0x0000001b04007219 */ /* 0x00afe20000001205 */
[----:B------:R-:W-:Y:S01]  /*7470*/  IMAD.MOV R13, RZ, RZ, -R13 ;  /* 0x000000ffff0d7224 */ /* 0x000fe200078e0a0d */
[----:B------:R-:W-:Y:S01]  /*7480*/  LOP3.LUT R5, R10, R25, RZ, 0xc0, !PT ;  /* 0x000000190a057212 */ /* 0x000fe200078ec0ff */
[----:B------:R-:W-:Y:S01]  /*7490*/  IMAD.MOV.U32 R4, RZ, RZ, 0x1 ;  /* 0x00000001ff047424 */ /* 0x000fe200078e00ff */
[----:B------:R-:W-:Y:S01]  /*74a0*/  LOP3.LUT R12, R12, R7, RZ, 0xc0, !PT ;  /* 0x000000070c0c7212 */ /* 0x000fe200078ec0ff */
[----:B------:R-:W-:Y:S02]  /*74b0*/  IMAD.MOV R3, RZ, RZ, -R0 ;  /* 0x000000ffff037224 */ /* 0x000fe400078e0a00 */
[----:B------:R-:W-:Y:S02]  /*74c0*/  IMAD R0, R26, R0, R5 ;  /* 0x000000001a007224 */ /* 0x000fe400078e0205 */
[----:B--2---:R-:W-:-:S02]  /*74d0*/  IMAD R3, R3, R30, R14 ;  /* 0x0000001e03037224 */ /* 0x004fc400078e020e */
[----:B------:R-:W-:Y:S02]  /*74e0*/  @P0 IMAD R21, R15, R13, R24 ;  /* 0x0000000d0f150224 */ /* 0x000fe400078e0218 */
[----:B------:R-:W-:Y:S01]  /*74f0*/  IMAD R5, R3, R20, R12 ;  /* 0x0000001403057224 */ /* 0x000fe200078e020c */
[----:B------:R-:W-:Y:S01]  /*7500*/  PRMT R3, R4, 0x7610, R3 ;  /* 0x0000761004037816 */ /* 0x000fe20000000003 */
[----:B------:R-:W-:-:S05]  /*7510*/  IMAD R0, R0, R31, R21 ;  /* 0x0000001f00007224 */ /* 0x000fca00078e0215 */
[----:B------:R-:W-:Y:S02]  /*7520*/  SEL R90, R5, R0, !P0 ;  /* 0x00000000055a7207 */ /* 0x000fe40004000000 */
[----:B------:R-:W-:-:S07]  /*7530*/  SEL R0, R0, R5, !P0 ;  /* 0x0000000500007207 */ /* 0x000fce0004000000 */
.L_x_159:
[----:B------:R-:W-:Y:S01]  /*7540*/  LOP3.LUT P0, RZ, R3, 0xff, RZ, 0xc0, !PT ;  /* 0x000000ff03ff7812 */ /* 0x000fe2000780c0ff */
[----:B------:R-:W-:-:S12]  /*7550*/  IMAD.MOV.U32 R98, RZ, RZ, R0 ;  /* 0x000000ffff627224 */ /* 0x000fd800078e0000 */
[----:B------:R-:W-:Y:S05]  /*7560*/  @P0 BRA `(.L_x_162) ;  /* 0xffffff9c00040947 */ /* 0x000fea000383ffff */
[----:B------:R-:W-:Y:S05]  /*7570*/  EXIT ;  /* 0x000000000000794d */ /* 0x000fea0003800000 */
.L_x_7:
[----:B0-----:R-:W-:Y:S01]  /*7580*/  ULDC.64 UR4, c[0x0][0x650] ;  /* 0x0001940000047ab9 */ /* 0x001fe20000000a00 */
        /* <DEDUP_REMOVED lines=25> */
.L_x_164:
[----:B------:R-:W0:Y:S01]  /*7720*/  LDC.64 R28, c[0x0][0x640] ;  /* 0x00019000ff1c7b82 */ /* 0x000e220000000a00 */
[-CC-:B------:R-:W-:Y:S01]  /*7730*/  SHF.R.U64 R22, R12, R6.reuse, R13.reuse ;  /* 0x000000060c167219 */ /* 0x180fe2000000120d */
[----:B------:R-:W-:Y:S01]  /*7740*/  IMAD.MOV.U32 R30, RZ, RZ, 0x1 ;  /* 0x00000001ff1e7424 */ /* 0x000fe200078e00ff */
[----:B------:R-:W-:Y:S02]  /*7750*/  SHF.R.U32.HI R6, RZ, R6, R13 ;  /* 0x00000006ff067219 */ /* 0x000fe4000001160d */
        /* <DEDUP_REMOVED lines=8> */
[----:B------:R-:W-:Y:S01]  /*77e0*/  IMAD.IADD R9, R9, 0x1, R11 ;  /* 0x0000000109097824 */ /* 0x000fe200078e020b */
[----:B0-----:R-:W-:-:S04]  /*77f0*/  ISETP.NE.U32.AND P0, PT, R28, RZ, PT ;  /* 0x000000ff1c00720c */ /* 0x001fc80003f05070 */
[----:B------:R-:W-:Y:S02]  /*7800*/  ISETP.NE.AND.EX P0, PT, R29, RZ, PT, P0 ;  /* 0x000000ff1d00720c */ /* 0x000fe40003f05300 */
[----:B------:R-:W0:Y:S01]  /*7810*/  LDC R20, c[0x0][0x600] ;  /* 0x00018000ff147b82 */ /* 0x000e220000000800 */
[-CC-:B-1----:R-:W-:Y:S01]  /*7820*/  SHF.R.U64 R14, R8, R10.reuse, R9.reuse ;  /* 0x0000000a080e7219 */ /* 0x182fe20000001209 */
[----:B------:R-:W-:Y:S01]  /*7830*/  IMAD.MOV.U32 R8, RZ, RZ, -0x1 ;  /* 0xffffffffff087424 */ /* 0x000fe200078e00ff */
[----:B------:R-:W-:-:S05]  /*7840*/  SHF.R.U32.HI R9, RZ, R10, R9 ;  /* 0x0000000aff097219 */ /* 0x000fca0000011609 */
[----:B------:R-:W1:Y:S01]  /*7850*/  LDC R24, c[0x0][0x648] ;  /* 0x00019200ff187b82 */ /* 0x000e620000000800 */
[-CC-:B--2---:R-:W-:Y:S02]  /*7860*/  SHF.R.U64 R23, R14, R12.reuse, R9.reuse ;  /* 0x0000000c0e177219 */ /* 0x184fe40000001209 */
[----:B------:R-:W-:-:S05]  /*7870*/  SHF.R.U32.HI R6, RZ, R12, R9 ;  /* 0x0000000cff067219 */ /* 0x000fca0000011609 */
[----:B------:R-:W2:Y:S01]  /*7880*/  LDC R26, c[0x0][0x638] ;  /* 0x00018e00ff1a7b82 */ /* 0x000ea20000000800 */
[-C--:B---3--:R-:W-:Y:S02]  /*7890*/  SHF.L.U32 R8, R8, R27.reuse, RZ ;  /* 0x0000001b08087219 */ /* 0x088fe400000006ff */
[-CC-:B------:R-:W-:Y:S02]  /*78a0*/  SHF.R.U64 R25, R23, R27.reuse, R6.reuse ;  /* 0x0000001b17197219 */ /* 0x180fe40000001206 */
[----:B------:R-:W-:Y:S02]  /*78b0*/  LOP3.LUT R32, RZ, R8, RZ, 0x33, !PT ;  /* 0x00000008ff207212 */ /* 0x000fe400078e33ff */
[----:B------:R-:W-:Y:S01]  /*78c0*/  SHF.R.U32.HI R9, RZ, R27, R6 ;  /* 0x0000001bff097219 */ /* 0x000fe20000011606 */
[----:B------:R-:W3:Y:S01]  /*78d0*/  LDC R31, c[0x0][0x610] ;  /* 0x00018400ff1f7b82 */ /* 0x000ee20000000800 */
[----:B------:R-:W-:Y:S01]  /*78e0*/  IMAD.MOV.U32 R8, RZ, RZ, R25 ;  /* 0x000000ffff087224 */ /* 0x000fe200078e0019 */
[----:B------:R-:W-:Y:S06]  /*78f0*/  @!P0 BRA `(.L_x_165) ;  /* 0x0000000000288947 */ /* 0x000fec0003800000 */
        /* <DEDUP_REMOVED lines=10> */
.L_x_165:
[----:B------:R-:W-:Y:S02]  /*79a0*/  ISETP.NE.AND P0, PT, R2, 0x1, PT ;  /* 0x000000010200780c */ /* 0x000fe40003f05270 */
[----:B-1----:R-:W-:Y:S01]  /*79b0*/  SHF.R.U64 R6, R8, R24, R9 ;  /* 0x0000001808067219 */ /* 0x002fe20000001209 */
[----:B0-----:R-:W-:Y:S01]  /*79c0*/  VIADD R9, R20, 0xffffffff ;  /* 0xffffffff14097836 */ /* 0x001fe20000000000 */
[----:B------:R-:W-:Y:S02]  /*79d0*/  SHF.L.U32 R30, R30, R27, RZ ;  /* 0x0000001b1e1e7219 */ /* 0x000fe400000006ff */
[----:B------:R-:W-:Y:S01]  /*79e0*/  LOP3.LUT R5, R23, R32, RZ, 0xc0, !PT ;  /* 0x0000002017057212 */ /* 0x000fe200078ec0ff */
[----:B------:R-:W-:-:S04]  /*79f0*/  IMAD.MOV R8, RZ, RZ, -R6 ;  /* 0x000000ffff087224 */ /* 0x000fc800078e0a06 */
[----:B------:R-:W-:Y:S01]  /*7a00*/  IMAD R6, R30, R6, R5 ;  /* 0x000000061e067224 */ /* 0x000fe200078e0205 */
[----:B------:R-:W-:Y:S01]  /*7a10*/  LOP3.LUT R5, R14, R9, RZ, 0xc0, !PT ;  /* 0x000000090e057212 */ /* 0x000fe200078ec0ff */
[----:B------:R-:W-:Y:S02]  /*7a20*/  @P0 IMAD R3, R7, R21, R4 ;  /* 0x0000001507030224 */ /* 0x000fe400078e0204 */
[----:B--2---:R-:W-:Y:S02]  /*7a30*/  IMAD R4, R8, R26, R25 ;  /* 0x0000001a08047224 */ /* 0x004fe400078e0219 */
[----:B---3--:R-:W-:Y:S02]  /*7a40*/  IMAD R3, R6, R31, R3 ;  /* 0x0000001f06037224 */ /* 0x008fe400078e0203 */
[----:B------:R-:W-:Y:S02]  /*7a50*/  IMAD R4, R4, R20, R5 ;  /* 0x0000001404047224 */ /* 0x000fe400078e0205 */
[----:B------:R-:W-:-:S02]  /*7a60*/  IMAD.MOV.U32 R8, RZ, RZ, 0x1 ;  /* 0x00000001ff087424 */ /* 0x000fc400078e00ff */
[----:B------:R-:W-:Y:S01]  /*7a70*/  IMAD.MOV.U32 R6, RZ, RZ, R22 ;  /* 0x000000ffff067224 */ /* 0x000fe200078e0016 */
[----:B------:R-:W-:Y:S02]  /*7a80*/  SEL R13, R4, R3, !P0 ;  /* 0x00000003040d7207 */ /* 0x000fe40004000000 */
[----:B------:R-:W-:-:S07]  /*7a90*/  SEL R20, R3, R4, !P0 ;  /* 0x0000000403147207 */ /* 0x000fce0004000000 */
.L_x_163:
[----:B------:R-:W-:-:S08]  /*7aa0*/  NOP ;  /* 0x0000000000007918 */ /* 0x000fd00000000000 */
[----:B------:R-:W0:-:S00]  /*7ab0*/  USETMAXREG.DEALLOC.CTAPOOL 0x28 ;  /* 0x00000028000079c8 */ /* 0x000e0000080e0500 */
[----:B0-----:R-:W-:-:S13]  /*7ac0*/  ISETP.NE.AND P0, PT, R0, RZ, PT ;  /* 0x000000ff0000720c */ /* 0x001fda0003f05270 */
[----:B------:R-:W-:Y:S05]  /*7ad0*/  @P0 EXIT ;  /* 0x000000000000094d */ /* 0x000fea0003800000 */
[----:B------:R-:W-:Y:S01]  /*7ae0*/  LOP3.LUT P0, RZ, R8, 0xff, RZ, 0xc0, !PT ;  /* 0x000000ff08ff7812 */ /* 0x000fe2000780c0ff */
[----:B------:R-:W-:Y:S02]  /*7af0*/  IMAD.MOV.U32 R0, RZ, RZ, 0x1 ;  /* 0x00000001ff007424 */ /* 0x000fe400078e00ff */
[----:B------:R-:W-:-:S10]  /*7b00*/  IMAD.MOV.U32 R3, RZ, RZ, RZ ;  /* 0x000000ffff037224 */ /* 0x000fd400078e00ff */
[----:B------:R-:W-:Y:S05]  /*7b10*/  @!P0 BRA `(.L_x_166) ;  /* 0x0000000c00408947 */ /* 0x000fea0003800000 */
[----:B------:R-:W0:Y:S01]  /*7b20*/  LDC R0, c[0x0][0x28c] ;  /* 0x0000a300ff007b82 */ /* 0x000e220000000800 */
[----:B------:R-:W-:Y:S01]  /*7b30*/  ULDC UR5, c[0x0][0x658] ;  /* 0x0001960000057ab9 */ /* 0x000fe20000000800 */
[----:B------:R-:W-:Y:S01]  /*7b40*/  UMOV UR7, 0xffffffff ;  /* 0xffffffff00077882 */ /* 0x000fe20000000000 */
[----:B------:R-:W-:Y:S01]  /*7b50*/  ULDC UR6, c[0x0][0xc] ;  /* 0x0000030000067ab9 */ /* 0x000fe20000000800 */
[----:B------:R-:W-:Y:S01]  /*7b60*/  USHF.L.U32 UR8, UR7, UR5, URZ ;  /* 0x0000000507087299 */ /* 0x000fe2000800063f */
[----:B------:R-:W-:Y:S01]  /*7b70*/  BSSY B0, `(.L_x_166) ;  /* 0x00000ca000007945 */ /* 0x000fe20003800000 */
[----:B------:R-:W-:Y:S01]  /*7b80*/  UMOV UR9, 0x1 ;  /* 0x0000000100097882 */ /* 0x000fe20000000000 */
[----:B------:R-:W-:Y:S01]  /*7b90*/  ULDC UR7, c[0x0][0x10] ;  /* 0x0000040000077ab9 */ /* 0x000fe20000000800 */
[----:B------:R-:W1:Y:S01]  /*7ba0*/  S2UR UR10, SR_CgaCtaId ;  /* 0x00000000000a79c3 */ /* 0x000e620000008800 */
[----:B------:R-:W-:Y:S01]  /*7bb0*/  UIMAD.WIDE.U32 UR6, UR6, UR7, URZ ;  /* 0x00000007060672a5 */ /* 0x000fe2000f8e003f */
[----:B------:R-:W-:Y:S01]  /*7bc0*/  IMAD.MOV.U32 R9, RZ, RZ, 0x1 ;  /* 0x00000001ff097424 */ /* 0x000fe200078e00ff */
[----:B------:R-:W-:Y:S01]  /*7bd0*/  USHF.L.U32 UR18, UR9, UR5, URZ ;  /* 0x0000000509127299 */ /* 0x000fe2000800063f */
[----:B------:R-:W-:Y:S01]  /*7be0*/  LOP3.LUT R8, R19, 0x2, RZ, 0xfc, !PT ;  /* 0x0000000213087812 */ /* 0x000fe200078efcff */
[----:B------:R-:W-:Y:S01]  /*7bf0*/  ULDC UR4, c[0x0][0x600] ;  /* 0x0001800000047ab9 */ /* 0x000fe20000000800 */
[----:B------:R-:W-:Y:S01]  /*7c00*/  ULDC UR5, c[0x0][0x14] ;  /* 0x0000050000057ab9 */ /* 0x000fe20000000800 */
[----:B------:R-:W-:-:S02]  /*7c10*/  UIADD3 UR4, UR4, -0x1, URZ ;  /* 0xffffffff04047890 */ /* 0x000fc4000fffe03f */
[----:B------:R-:W-:Y:S02]  /*7c20*/  UIMAD.WIDE.U32 UR22, UR6, UR5, URZ ;  /* 0x00000005061672a5 */ /* 0x000fe4000f8e003f */
[----:B------:R-:W-:Y:S02]  /*7c30*/  UIMAD UR13, UR7, UR5, URZ ;  /* 0x00000005070d72a4 */ /* 0x000fe4000f8e023f */
[----:B------:R-:W-:Y:S02]  /*7c40*/  ULOP3.LUT UR17, URZ, UR8, URZ, 0x33, !UPT ;  /* 0x000000083f117292 */ /* 0x000fe4000f8e333f */
[----:B------:R-:W-:Y:S01]  /*7c50*/  UIADD3 UR13, UR23, UR13, URZ ;  /* 0x0000000d170d7290 */ /* 0x000fe2000fffe03f */
[----:B0-----:R-:W-:Y:S01]  /*7c60*/  VIADD R0, R0, 0x3f ;  /* 0x0000003f00007836 */ /* 0x001fe20000000000 */
[----:B------:R-:W-:-:S04]  /*7c70*/  ULDC.64 UR24, c[0x0][0x198] ;  /* 0x0000660000187ab9 */ /* 0x000fc80000000a00 */
[----:B------:R-:W-:Y:S01]  /*7c80*/  SHF.R.S32.HI R3, RZ, 0x1f, R0 ;  /* 0x0000001fff037819 */ /* 0x000fe20000011400 */
[----:B-1----:R-:W-:-:S03]  /*7c90*/  IMAD.U32 R11, RZ, RZ, UR10 ;  /* 0x0000000aff0b7e24 */ /* 0x002fc6000f8e00ff */
[----:B------:R-:W-:Y:S01]  /*7ca0*/  LEA.HI R3, R3, R0, RZ, 0x6 ;  /* 0x0000000003037211 */ /* 0x000fe200078f30ff */
[----:B------:R-:W-:-:S03]  /*7cb0*/  IMAD.MOV.U32 R0, RZ, RZ, 0x1 ;  /* 0x00000001ff007424 */ /* 0x000fc600078e00ff */
[----:B------:R-:W-:Y:S01]  /*7cc0*/  SHF.R.S32.HI R10, RZ, 0x6, R3 ;  /* 0x00000006ff0a7819 */ /* 0x000fe20000011403 */
[----:B------:R-:W-:-:S04]  /*7cd0*/  IMAD.MOV.U32 R3, RZ, RZ, RZ ;  /* 0x000000ffff037224 */ /* 0x000fc800078e00ff */
[----:B------:R-:W-:-:S07]  /*7ce0*/  VIADD R12, R10, 0x1 ;  /* 0x000000010a0c7836 */ /* 0x000fce0000000000 */
.L_x_177:
[----:B------:R-:W-:-:S03]  /*7cf0*/  UMOV UR5, 0xffffffff ;  /* 0xffffffff00057882 */ /* 0x000fc60000000000 */
[----:B------:R-:W-:Y:S05]  /*7d00*/  BRA.DIV UR5, `(.L_x_167) ;  /* 0x0000000e05887947 */ /* 0x000fea000b800000 */
[----:B------:R-:W-:-:S13]  /*7d10*/  ELECT P6, URZ, PT ;  /* 0x00000000003f782f */ /* 0x000fda00038c0000 */
.L_x_187:
[----:B------:R-:W0:Y:S01]  /*7d20*/  LDC R4, c[0x0][0x28c] ;  /* 0x0000a300ff047b82 */ /* 0x000e220000000800 */
[----:B------:R-:W-:Y:S01]  /*7d30*/  BSSY B1, `(.L_x_168) ;  /* 0x000003b000017945 */ /* 0x000fe20003800000 */
[----:B0-----:R-:W-:-:S13]  /*7d40*/  ISETP.LT.OR P6, PT, R4, 0x1, !P6 ;  /* 0x000000010400780c */ /* 0x001fda00077c1670 */
[----:B------:R-:W-:Y:S05]  /*7d50*/  @P6 BRA `(.L_x_169) ;  /* 0x0000000000e06947 */ /* 0x000fea0003800000 */
[----:B------:R-:W-:Y:S02]  /*7d60*/  IMAD R20, R20, 0x2, R11 ;  /* 0x0000000214147824 */ /* 0x000fe400078e020b */
[----:B------:R-:W-:Y:S02]  /*7d70*/  IMAD.SHL.U32 R21, R13, 0x40, RZ ;  /* 0x000000400d157824 */ /* 0x000fe400078e00ff */
[----:B------:R-:W-:Y:S02]  /*7d80*/  IMAD.MOV.U32 R22, RZ, RZ, RZ ;  /* 0x000000ffff167224 */ /* 0x000fe400078e00ff */
[----:B------:R-:W-:Y:S02]  /*7d90*/  IMAD.MOV.U32 R4, RZ, RZ, R12 ;  /* 0x000000ffff047224 */ /* 0x000fe400078e000c */
[----:B------:R-:W-:Y:S02]  /*7da0*/  IMAD.MOV.U32 R5, RZ, RZ, R0 ;  /* 0x000000ffff057224 */ /* 0x000fe400078e0000 */
[----:B------:R-:W-:-:S02]  /*7db0*/  IMAD.MOV.U32 R14, RZ, RZ, R3 ;  /* 0x000000ffff0e7224 */ /* 0x000fc400078e0003 */
[----:B------:R-:W-:-:S07]  /*7dc0*/  IMAD.SHL.U32 R15, R20, 0x80, RZ ;  /* 0x00000080140f7824 */ /* 0x000fce00078e00ff */
.L_x_172:
[----:B------:R-:W0:Y:S01]  /*7dd0*/  S2UR UR5, SR_CgaCtaId ;  /* 0x00000000000579c3 */ /* 0x000e220000008800 */
[----:B------:R-:W-:Y:S02]  /*7de0*/  MOV R20, 0x400 ;  /* 0x0000040000147802 */ /* 0x000fe40000000f00 */
[----:B------:R-:W-:Y:S02]  /*7df0*/  SHF.L.U32 R7, R5, 0x1f, RZ ;  /* 0x0000001f05077819 */ /* 0x000fe400000006ff */
[----:B------:R-:W-:-:S13]  /*7e00*/  LOP3.LUT P1, RZ, R18, 0x7f, RZ, 0xc0, !PT ;  /* 0x0000007f12ff7812 */ /* 0x000fda000782c0ff */
[----:B------:R-:W1:Y:S01]  /*7e10*/  @!P1 LDC R13, c[0x0][0x500] ;  /* 0x00014000ff0d9b82 */ /* 0x000e620000000800 */
[----:B0-----:R-:W-:-:S05]  /*7e20*/  IMAD.U32 R11, RZ, RZ, UR5 ;  /* 0x00000005ff0b7e24 */ /* 0x001fca000f8e00ff */
[----:B------:R-:W-:-:S05]  /*7e30*/  LEA R23, R11, R20, 0x18 ;  /* 0x000000140b177211 */ /* 0x000fca00078ec0ff */
[----:B------:R-:W-:-:S04]  /*7e40*/  IMAD R20, R14, 0x8, R23 ;  /* 0x000000080e147824 */ /* 0x000fc800078e0217 */
[----:B------:R-:W0:Y:S02]  /*7e50*/  SYNCS.PHASECHK.TRANS64.TRYWAIT P0, [R20+URZ+0x18], R7 ;  /* 0x00001807140075a7 */ /* 0x000e24000800017f */
[----:B01----:R-:W-:Y:S05]  /*7e60*/  @!P0 BRA `(.L_x_170) ;  /* 0x0000000c00508947 */ /* 0x003fea0003800000 */
.L_x_188:
[----:B0-----:R-:W-:Y:S01]  /*7e70*/  PRMT R7, R8, 0x9910, RZ ;  /* 0x0000991008077816 */ /* 0x001fe200000000ff */
[----:B------:R0:W-:Y:S03]  /*7e80*/  @!P1 SYNCS.ARRIVE.TRANS64 RZ, [R20+URZ], R13 ;  /* 0x0000000d14ff99a7 */ /* 0x0001e6000800003f */
[----:B------:R-:W-:-:S13]  /*7e90*/  ISETP.NE.AND P0, PT, R7, 0x2, PT ;  /* 0x000000020700780c */ /* 0x000fda0003f05270 */
[----:B0-----:R-:W-:Y:S05]  /*7ea0*/  @P0 BRA `(.L_x_171) ;  /* 0x0000000000040947 */ /* 0x001fea0003800000 */
[----:B------:R-:W-:Y:S01]  /*7eb0*/  BPT.TRAP 0x1 ;  /* 0x000000040000795c */ /* 0x000fe20000300000 */
.L_x_171:
[----:B------:R-:W-:Y:S01]  /*7ec0*/  IMAD R7, R14, 0x2, R11 ;  /* 0x000000020e077824 */ /* 0x000fe200078e020b */
[----:B------:R-:W-:Y:S01]  /*7ed0*/  R2UR UR9, R20 ;  /* 0x00000000140972ca */ /* 0x000fe200000e0000 */
[----:B------:R-:W-:Y:S01]  /*7ee0*/  VIADD R4, R4, 0xffffffff ;  /* 0xffffffff04047836 */ /* 0x000fe20000000000 */
[----:B------:R-:W-:Y:S01]  /*7ef0*/  UIADD3 UR6, UP0, UR24, 0xf0, URZ ;  /* 0x000000f018067890 */ /* 0x000fe2000ff1e03f */
[----:B------:R-:W-:Y:S01]  /*7f00*/  IMAD.SHL.U32 R7, R7, 0x2000, RZ ;  /* 0x0000200007077824 */ /* 0x000fe200078e00ff */
[----:B------:R-:W-:Y:S01]  /*7f10*/  R2UR UR11, R15 ;  /* 0x000000000f0b72ca */ /* 0x000fe200000e0000 */
[----:B------:R-:W-:Y:S01]  /*7f20*/  UIADD3 UR26, UP1, UR24, 0x1f0, URZ ;  /* 0x000001f0181a7890 */ /* 0x000fe2000ff3e03f */
[----:B------:R-:W-:Y:S01]  /*7f30*/  R2UR UR10, R22 ;  /* 0x00000000160a72ca */ /* 0x000fe200000e0000 */
[--C-:B------:R-:W-:Y:S01]  /*7f40*/  IMAD R7, R7, 0x2, R23.reuse ;  /* 0x0000000207077824 */ /* 0x100fe200078e0217 */
[----:B------:R-:W-:Y:S01]  /*7f50*/  R2UR UR12, R6 ;  /* 0x00000000060c72ca */ /* 0x000fe200000e0000 */
[C---:B------:R-:W-:Y:S01]  /*7f60*/  IMAD R23, R14.reuse, 0x2000, R23 ;  /* 0x000020000e177824 */ /* 0x040fe200078e0217 */
[----:B------:R-:W-:Y:S01]  /*7f70*/  R2UR UR19, R21 ;  /* 0x00000000151372ca */ /* 0x000fe200000e0000 */
[----:B------:R-:W-:Y:S01]  /*7f80*/  UIADD3.X UR7, URZ, UR25, URZ, UP0, !UPT ;  /* 0x000000193f077290 */ /* 0x000fe200087fe43f */
[----:B------:R-:W-:Y:S01]  /*7f90*/  R2UR UR5, R7 ;  /* 0x00000000070572ca */ /* 0x000fe200000e0000 */
[----:B------:R-:W-:Y:S01]  /*7fa0*/  VIADD R14, R14, 0x1 ;  /* 0x000000010e0e7836 */ /* 0x000fe20000000000 */
[----:B------:R-:W-:Y:S01]  /*7fb0*/  R2UR UR8, R23 ;  /* 0x00000000170872ca */ /* 0x000fe200000e0000 */
[----:B------:R-:W-:Y:S01]  /*7fc0*/  UIADD3.X UR27, URZ, UR25, URZ, UP1, !UPT ;  /* 0x000000193f1b7290 */ /* 0x000fe20008ffe43f */
[----:B------:R-:W-:Y:S01]  /*7fd0*/  ISETP.GT.AND P1, PT, R4, 0x1, PT ;  /* 0x000000010400780c */ /* 0x000fe20003f24270 */
[----:B------:R-:W-:Y:S01]  /*7fe0*/  UMOV UR20, 0x30000 ;  /* 0x0003000000147882 */ /* 0x000fe20000000000 */
[----:B------:R-:W-:Y:S01]  /*7ff0*/  UMOV UR14, 0x0 ;  /* 0x00000000000e7882 */ /* 0x000fe20000000000 */
[----:B------:R-:W-:Y:S01]  /*8000*/  UMOV UR15, 0x10000000 ;  /* 0x10000000000f7882 */ /* 0x000fe20000000000 */
[----:B------:R-:W-:Y:S01]  /*8010*/  ISETP.NE.AND P0, PT, R14, 0x3, PT ;  /* 0x000000030e00780c */ /* 0x000fe20003f05270 */
[----:B------:R-:W-:-:S03]  /*8020*/  VIADD R22, R22, 0x40 ;  /* 0x0000004016167836 */ /* 0x000fc60000000000 */
[----:B------:R-:W-:Y:S01]  /*8030*/  SEL R20, RZ, 0x1, P0 ;  /* 0x00000001ff147807 */ /* 0x000fe20000000000 */
[----:B------:R-:W-:Y:S01]  /*8040*/  UIADD3 UR5, UR5, 0x100, URZ ;  /* 0x0000010005057890 */ /* 0x000fe2000fffe03f */
[----:B------:R-:W-:Y:S01]  /*8050*/  SEL R14, R14, RZ, P0 ;  /* 0x000000ff0e0e7207 */ /* 0x000fe20000000000 */
[----:B------:R-:W-:Y:S01]  /*8060*/  UIADD3 UR16, UR8, 0x18100, URZ ;  /* 0x0001810008107890 */ /* 0x000fe2000fffe03f */
[----:B------:R-:W-:-:S04]  /*8070*/  LOP3.LUT R5, R5, R20, RZ, 0x3c, !PT ;  /* 0x0000001405057212 */ /* 0x000fc800078e3cff */
[----:B------:R-:W-:Y:S02]  /*8080*/  UMOV UR8, UR5 ;  /* 0x0000000500087c82 */ /* 0x000fe40008000000 */
[----:B------:R0:W-:Y:S02]  /*8090*/  UTMALDG.3D.MULTICAST [UR8], [UR6], UR20, desc[UR14] ;  /* 0x00000e08060073b4 */ /* 0x0001e40008011814 */
[----:B0-----:R-:W-:Y:S01]  /*80a0*/  UMOV UR8, UR16 ;  /* 0x0000001000087c82 */ /* 0x001fe20008000000 */
[----:B------:R-:W-:Y:S02]  /*80b0*/  UMOV UR11, UR19 ;  /* 0x00000013000b7c82 */ /* 0x000fe40008000000 */
[----:B------:R0:W-:Y:S02]  /*80c0*/  UTMALDG.3D [UR8], [UR26], desc[UR14] ;  /* 0x00000e081a0075b4 */ /* 0x0001e40008011000 */
[----:B0-----:R-:W-:Y:S05]  /*80d0*/  @P1 BRA `(.L_x_172) ;  /* 0xfffffffc003c1947 */ /* 0x001fea000383ffff */
.L_x_169:
[----:B------:R-:W-:Y:S05]  /*80e0*/  BSYNC B1 ;  /* 0x0000000000017941 */ /* 0x000fea0003800000 */
.L_x_168:
[----:B------:R-:W-:Y:S01]  /*80f0*/  LOP3.LUT P1, RZ, R9, 0xff, RZ, 0xc0, !PT ;  /* 0x000000ff09ff7812 */ /* 0x000fe2000782c0ff */
[C---:B------:R-:W-:Y:S01]  /*8100*/  IMAD.IADD R6, R10.reuse, 0x1, R3 ;  /* 0x000000010a067824 */ /* 0x040fe200078e0203 */
[----:B------:R-:W-:Y:S01]  /*8110*/  ULDC.64 UR6, c[0x0][0x650] ;  /* 0x0001940000067ab9 */ /* 0x000fe20000000a00 */
[----:B------:R-:W-:Y:S01]  /*8120*/  ISETP.GE.U32.AND P2, PT, R10, 0x3, PT ;  /* 0x000000030a00780c */ /* 0x000fe20003f46070 */
[----:B------:R-:W-:Y:S01]  /*8130*/  BSSY B1, `(.L_x_173) ;  /* 0x000006b000017945 */ /* 0x000fe20003800000 */
[----:B------:R-:W-:Y:S01]  /*8140*/  IMAD.MOV.U32 R20, RZ, RZ, -0x1 ;  /* 0xffffffffff147424 */ /* 0x000fe200078e00ff */
[----:B------:R-:W-:Y:S01]  /*8150*/  ISETP.GT.U32.AND P0, PT, R6, 0x2, PT ;  /* 0x000000020600780c */ /* 0x000fe20003f04070 */
[----:B------:R-:W-:Y:S01]  /*8160*/  IMAD.MOV.U32 R13, RZ, RZ, -0x1 ;  /* 0xffffffffff0d7424 */ /* 0x000fe200078e00ff */
[----:B------:R-:W-:Y:S02]  /*8170*/  PRMT R9, RZ, 0x7610, R9 ;  /* 0x00007610ff097816 */ /* 0x000fe40000000009 */
[----:B------:R-:W-:-:S03]  /*8180*/  ISETP.LT.U32.AND P0, PT, R10, 0x3, P0 ;  /* 0x000000030a00780c */ /* 0x000fc60000701070 */
[----:B------:R-:W0:Y:S01]  /*8190*/  @P1 S2R R11, SR_CgaCtaId ;  /* 0x00000000000b1919 */ /* 0x000e220000008800 */
[----:B------:R-:W-:-:S04]  /*81a0*/  @P1 MOV R4, 0x400 ;  /* 0x0000040000041802 */ /* 0x000fc80000000f00 */
[----:B0-----:R-:W-:Y:S01]  /*81b0*/  @P1 LEA R3, R11, R4, 0x18 ;  /* 0x000000040b031211 */ /* 0x001fe200078ec0ff */
[----:B------:R-:W-:-:S03]  /*81c0*/  IMAD.WIDE.U32 R4, R6, -0x55555555, RZ ;  /* 0xaaaaaaab06047825 */ /* 0x000fc600078e00ff */
[----:B------:R0:W-:Y:S01]  /*81d0*/  @P1 SYNCS.ARRIVE.TRANS64.A1T0 RZ, [R3+URZ+0x48], RZ ;  /* 0x000048ff03ff19a7 */ /* 0x0001e2000810003f */
[----:B------:R-:W-:Y:S02]  /*81e0*/  IADD3 R16, P1, R16, UR22, RZ ;  /* 0x0000001610107c10 */ /* 0x000fe4000ff3e0ff */
[----:B------:R-:W-:Y:S02]  /*81f0*/  SHF.R.U32.HI R5, RZ, 0x1, R5 ;  /* 0x00000001ff057819 */ /* 0x000fe40000011605 */
[----:B------:R-:W-:Y:S02]  /*8200*/  IADD3.X R17, R17, UR13, RZ, P1, !PT ;  /* 0x0000000d11117c10 */ /* 0x000fe40008ffe4ff */
[----:B------:R-:W-:Y:S02]  /*8210*/  PRMT R4, RZ, 0x7610, R4 ;  /* 0x00007610ff047816 */ /* 0x000fe40000000004 */
[----:B0-----:R-:W-:Y:S02]  /*8220*/  SEL R3, RZ, 0x1, !P0 ;  /* 0x00000001ff037807 */ /* 0x001fe40004000000 */
[----:B------:R-:W-:-:S02]  /*8230*/  ISETP.GE.U32.AND P0, PT, R16, UR6, PT ;  /* 0x0000000610007c0c */ /* 0x000fc4000bf06070 */
[----:B------:R-:W-:Y:S01]  /*8240*/  LOP3.LUT R0, R0, R3, RZ, 0x3c, !PT ;  /* 0x0000000300007212 */ /* 0x000fe200078e3cff */
[----:B------:R-:W-:Y:S01]  /*8250*/  IMAD R3, R5, -0x3, R6 ;  /* 0xfffffffd05037824 */ /* 0x000fe200078e0206 */
[----:B------:R-:W-:Y:S01]  /*8260*/  ISETP.GE.U32.AND.EX P0, PT, R17, UR7, PT, P0 ;  /* 0x0000000711007c0c */ /* 0x000fe2000bf06100 */
[----:B------:R-:W-:Y:S01]  /*8270*/  IMAD.MOV.U32 R6, RZ, RZ, -0x1 ;  /* 0xffffffffff067424 */ /* 0x000fe200078e00ff */
[----:B------:R-:W-:-:S11]  /*8280*/  @P2 LOP3.LUT R0, R0, 0x1, R5, 0x78, !PT ;  /* 0x0000000100002812 */ /* 0x000fd600078e7805 */
[----:B------:R-:W-:Y:S05]  /*8290*/  @P0 BRA `(.L_x_174) ;  /* 0x0000000400500947 */ /* 0x000fea0003800000 */
[----:B------:R-:W0:Y:S01]  /*82a0*/  S2R R15, SR_CTAID.X ;  /* 0x00000000000f7919 */ /* 0x000e220000002500 */
[----:B------:R-:W-:Y:S01]  /*82b0*/  ULDC.64 UR6, c[0x0][0x628] ;  /* 0x00018a0000067ab9 */ /* 0x000fe20000000a00 */
[----:B------:R-:W1:Y:S01]  /*82c0*/  LDC R20, c[0x0][0x144] ;  /* 0x00005100ff147b82 */ /* 0x000e620000000800 */
[----:B------:R-:W-:Y:S01]  /*82d0*/  ISETP.NE.U32.AND P0, PT, RZ, UR6, PT ;  /* 0x00000006ff007c0c */ /* 0x000fe2000bf05070 */
[----:B------:R-:W2:Y:S01]  /*82e0*/  S2R R13, SR_CTAID.Y ;  /* 0x00000000000d7919 */ /* 0x000ea20000002600 */
[----:B------:R-:W-:Y:S01]  /*82f0*/  ULDC UR8, c[0x0][0x630] ;  /* 0x00018c0000087ab9 */ /* 0x000fe20000000800 */
[----:B------:R-:W-:Y:S01]  /*8300*/  ULDC UR9, c[0x0][0x150] ;  /* 0x0000540000097ab9 */ /* 0x000fe20000000800 */
[----:B------:R-:W-:Y:S01]  /*8310*/  ISETP.NE.AND.EX P0, PT, RZ, UR7, PT, P0 ;  /* 0x00000007ff007c0c */ /* 0x000fe2000bf05300 */
[----:B------:R-:W-:Y:S02]  /*8320*/  IMAD.MOV.U32 R4, RZ, RZ, R16 ;  /* 0x000000ffff047224 */ /* 0x000fe400078e0010 */
[----:B------:R-:W-:Y:S01]  /*8330*/  IMAD.MOV.U32 R5, RZ, RZ, R17 ;  /* 0x000000ffff057224 */ /* 0x000fe200078e0011 */
[----:B0-----:R-:W-:-:S09]  /*8340*/  I2FP.F32.U32 R22, R15 ;  /* 0x0000000f00167245 */ /* 0x001fd20000201000 */
[----:B------:R-:W-:Y:S05]  /*8350*/  @!P0 BRA `(.L_x_175) ;  /* 0x0000000000288947 */ /* 0x000fea0003800000 */
[----:B------:R-:W-:Y:S02]  /*8360*/  ULDC UR5, c[0x0][0x634] ;  /* 0x00018d0000057ab9 */ /* 0x000fe40000000800 */
[----:B------:R-:W-:-:S05]  /*8370*/  IADD3 R5, P0, R16, UR5, RZ ;  /* 0x0000000510057c10 */ /* 0x000fca000ff1e0ff */
[----:B------:R-:W-:-:S04]  /*8380*/  IMAD.X R21, RZ, RZ, R17, P0 ;  /* 0x000000ffff157224 */ /* 0x000fc800000e0611 */
[----:B------:R-:W-:-:S04]  /*8390*/  IMAD.WIDE.U32 R6, R21, UR6, RZ ;  /* 0x0000000615067c25 */ /* 0x000fc8000f8e00ff */
[----:B------:R-:W-:-:S04]  /*83a0*/  IMAD.WIDE.U32 R6, P0, R5, UR7, R6 ;  /* 0x0000000705067c25 */ /* 0x000fc8000f800006 */
[----:B------:R-:W-:-:S04]  /*83b0*/  IMAD.WIDE.U32 R4, R5, UR6, RZ ;  /* 0x0000000605047c25 */ /* 0x000fc8000f8e00ff */
[----:B------:R-:W-:Y:S01]  /*83c0*/  IMAD.MOV.U32 R4, RZ, RZ, R7 ;  /* 0x000000ffff047224 */ /* 0x000fe200078e0007 */
[----:B------:R-:W-:Y:S01]  /*83d0*/  IADD3 RZ, P1, R5, R6, RZ ;  /* 0x0000000605ff7210 */ /* 0x000fe20007f3e0ff */
[----:B------:R-:W-:-:S04]  /*83e0*/  IMAD.X R5, RZ, RZ, RZ, P0 ;  /* 0x000000ffff057224 */ /* 0x000fc800000e06ff */
[----:B------:R-:W-:-:S08]  /*83f0*/  IMAD.WIDE.U32.X R4, R21, UR7, R4, P1 ;  /* 0x0000000715047c25 */ /* 0x000fd000088e0404 */
.L_x_175:
[----:B------:R-:W-:Y:S01]  /*8400*/  FMUL R22, R22, UR9 ;  /* 0x0000000916167c20 */ /* 0x000fe20008400000 */
[--C-:B------:R-:W-:Y:S01]  /*8410*/  SHF.R.U64 R14, R4, UR8, R5.reuse ;  /* 0x00000008040e7c19 */ /* 0x100fe20008001205 */
[----:B------:R-:W-:Y:S01]  /*8420*/  ULDC.64 UR6, c[0x0][0x620] ;  /* 0x0001880000067ab9 */ /* 0x000fe20000000a00 */
[----:B------:R-:W-:Y:S01]  /*8430*/  SHF.R.U32.HI R4, RZ, UR8, R5 ;  /* 0x00000008ff047c19 */ /* 0x000fe20008011605 */
[----:B------:R-:W-:Y:S01]  /*8440*/  ULDC.64 UR8, c[0x0][0x640] ;  /* 0x0001900000087ab9 */ /* 0x000fe20000000a00 */
[----:B------:R-:W-:Y:S01]  /*8450*/  IADD3 R5, P0, RZ, -R14, RZ ;  /* 0x8000000eff057210 */ /* 0x000fe20007f1e0ff */
[----:B------:R-:W0:Y:S01]  /*8460*/  F2I.U32.TRUNC.NTZ R22, R22 ;  /* 0x0000001600167305 */ /* 0x000e22000020f000 */
[----:B------:R-:W-:-:S03]  /*8470*/  ULDC UR5, c[0x0][0x618] ;  /* 0x0001860000057ab9 */ /* 0x000fc60000000800 */
[----:B------:R-:W-:Y:S01]  /*8480*/  IMAD.X R4, RZ, RZ, ~R4, P0 ;  /* 0x000000ffff047224 */ /* 0x000fe200000e0e04 */
[----:B------:R-:W-:-:S03]  /*8490*/  ISETP.NE.U32.AND P0, PT, RZ, UR8, PT ;  /* 0x00000008ff007c0c */ /* 0x000fc6000bf05070 */
[----:B------:R-:W-:Y:S01]  /*84a0*/  IMAD R4, R4, UR6, RZ ;  /* 0x0000000604047c24 */ /* 0x000fe2000f8e02ff */
[----:B------:R-:W-:-:S03]  /*84b0*/  ISETP.NE.AND.EX P0, PT, RZ, UR9, PT, P0 ;  /* 0x00000009ff007c0c */ /* 0x000fc6000bf05300 */
[C---:B------:R-:W-:Y:S02]  /*84c0*/  IMAD R7, R5.reuse, UR7, R4 ;  /* 0x0000000705077c24 */ /* 0x040fe4000f8e0204 */
[----:B------:R-:W-:Y:S01]  /*84d0*/  IMAD.WIDE.U32 R4, R5, UR6, R16 ;  /* 0x0000000605047c25 */ /* 0x000fe2000f8e0010 */
[----:B------:R-:W-:-:S03]  /*84e0*/  ULDC UR6, c[0x0][0x154] ;  /* 0x0000550000067ab9 */ /* 0x000fc60000000800 */
[----:B0-----:R-:W-:Y:S02]  /*84f0*/  IMAD.MOV R6, RZ, RZ, -R22 ;  /* 0x000000ffff067224 */ /* 0x001fe400078e0a16 */
[----:B------:R-:W-:Y:S02]  /*8500*/  IMAD.IADD R5, R5, 0x1, R7 ;  /* 0x0000000105057824 */ /* 0x000fe400078e0207 */
[----:B-1----:R-:W-:Y:S01]  /*8510*/  IMAD R15, R20, R6, R15 ;  /* 0x00000006140f7224 */ /* 0x002fe200078e020f */
[----:B--2---:R-:W-:Y:S01]  /*8520*/  I2FP.F32.U32 R6, R13 ;  /* 0x0000000d00067245 */ /* 0x004fe20000201000 */
[----:B------:R-:W0:Y:S01]  /*8530*/  LDC R20, c[0x0][0x148] ;  /* 0x00005200ff147b82 */ /* 0x000e220000000800 */
[--C-:B------:R-:W-:Y:S02]  /*8540*/  SHF.R.U64 R21, R4, UR5, R5.reuse ;  /* 0x0000000504157c19 */ /* 0x100fe40008001205 */
[----:B------:R-:W-:Y:S01]  /*8550*/  SHF.R.U32.HI R4, RZ, UR5, R5 ;  /* 0x00000005ff047c19 */ /* 0x000fe20008011605 */
[----:B------:R-:W-:Y:S01]  /*8560*/  FMUL R6, R6, UR6 ;  /* 0x0000000606067c20 */ /* 0x000fe20008400000 */
[----:B------:R-:W-:-:S02]  /*8570*/  ULDC UR5, c[0x0][0x608] ;  /* 0x0001820000057ab9 */ /* 0x000fc40000000800 */
[--C-:B------:R-:W-:Y:S01]  /*8580*/  SHF.R.U64 R23, R21, UR5, R4.reuse ;  /* 0x0000000515177c19 */ /* 0x100fe20008001204 */
[----:B------:R1:W2:Y:S01]  /*8590*/  F2I.U32.TRUNC.NTZ R24, R6 ;  /* 0x0000000600187305 */ /* 0x0002a2000020f000 */
[----:B------:R-:W-:Y:S01]  /*85a0*/  SHF.R.U32.HI R4, RZ, UR5, R4 ;  /* 0x00000005ff047c19 */ /* 0x000fe20008011604 */
[----:B------:R-:W-:-:S03]  /*85b0*/  ULDC UR5, c[0x0][0x658] ;  /* 0x0001960000057ab9 */ /* 0x000fc60000000800 */
[--C-:B------:R-:W-:Y:S02]  /*85c0*/  SHF.R.U64 R22, R23, UR5, R4.reuse ;  /* 0x0000000517167c19 */ /* 0x100fe40008001204 */
[----:B------:R-:W-:-:S03]  /*85d0*/  SHF.R.U32.HI R25, RZ, UR5, R4 ;  /* 0x00000005ff197c19 */ /* 0x000fc60008011604 */
[----:B------:R-:W-:Y:S02]  /*85e0*/  IMAD.MOV.U32 R4, RZ, RZ, R22 ;  /* 0x000000ffff047224 */ /* 0x000fe400078e0016 */
[----:B------:R-:W-:Y:S01]  /*85f0*/  IMAD.MOV.U32 R5, RZ, RZ, R25 ;  /* 0x000000ffff057224 */ /* 0x000fe200078e0019 */
[----:B-1----:R-:W-:Y:S06]  /*8600*/  @!P0 BRA `(.L_x_176) ;  /* 0x0000000000288947 */ /* 0x002fec0003800000 */
        /* <DEDUP_REMOVED lines=10> */
.L_x_176:
[----:B------:R-:W-:Y:S01]  /*86b0*/  ISETP.NE.AND P0, PT, R2, 0x1, PT ;  /* 0x000000010200780c */ /* 0x000fe20003f05270 */
[----:B------:R-:W-:Y:S01]  /*86c0*/  ULDC UR5, c[0x0][0x648] ;  /* 0x0001920000057ab9 */ /* 0x000fe20000000800 */
[----:B------:R-:W-:Y:S01]  /*86d0*/  LOP3.LUT R23, R23, UR17, RZ, 0xc0, !PT ;  /* 0x0000001117177c12 */ /* 0x000fe2000f8ec0ff */
[----:B--2---:R-:W-:Y:S01]  /*86e0*/  IMAD.MOV R24, RZ, RZ, -R24 ;  /* 0x000000ffff187224 */ /* 0x004fe200078e0a18 */
[----:B------:R-:W-:Y:S01]  /*86f0*/  SHF.R.U64 R4, R4, UR5, R5 ;  /* 0x0000000504047c19 */ /* 0x000fe20008001205 */
[----:B------:R-:W-:Y:S01]  /*8700*/  ULDC UR5, c[0x0][0x638] ;  /* 0x00018e0000057ab9 */ /* 0x000fe20000000800 */
[----:B------:R-:W-:Y:S01]  /*8710*/  LOP3.LUT R21, R21, UR4, RZ, 0xc0, !PT ;  /* 0x0000000415157c12 */ /* 0x000fe2000f8ec0ff */
[----:B------:R-:W-:Y:S01]  /*8720*/  ULDC UR6, c[0x0][0x610] ;  /* 0x0001840000067ab9 */ /* 0x000fe20000000800 */
[----:B------:R-:W-:Y:S02]  /*8730*/  IMAD.MOV.U32 R6, RZ, RZ, R14 ;  /* 0x000000ffff067224 */ /* 0x000fe400078e000e */
[----:B------:R-:W-:-:S02]  /*8740*/  IMAD.MOV R5, RZ, RZ, -R4 ;  /* 0x000000ffff057224 */ /* 0x000fc400078e0a04 */
[----:B------:R-:W-:Y:S02]  /*8750*/  IMAD R4, R4, UR18, R23 ;  /* 0x0000001204047c24 */ /* 0x000fe4000f8e0217 */
[----:B0-----:R-:W-:Y:S02]  /*8760*/  @P0 IMAD R15, R20, R24, R13 ;  /* 0x00000018140f0224 */ /* 0x001fe400078e020d */
[----:B------:R-:W-:Y:S01]  /*8770*/  IMAD R22, R5, UR5, R22 ;  /* 0x0000000505167c24 */ /* 0x000fe2000f8e0216 */
[----:B------:R-:W-:Y:S01]  /*8780*/  ULDC UR5, c[0x0][0x600] ;  /* 0x0001800000057ab9 */ /* 0x000fe20000000800 */
[----:B------:R-:W-:Y:S02]  /*8790*/  IMAD R15, R4, UR6, R15 ;  /* 0x00000006040f7c24 */ /* 0x000fe4000f8e020f */
[----:B------:R-:W-:Y:S02]  /*87a0*/  IMAD R22, R22, UR5, R21 ;  /* 0x0000000516167c24 */ /* 0x000fe4000f8e0215 */
[----:B------:R-:W-:-:S03]  /*87b0*/  IMAD.MOV.U32 R4, RZ, RZ, 0x1 ;  /* 0x00000001ff047424 */ /* 0x000fc600078e00ff */
[----:B------:R-:W-:Y:S02]  /*87c0*/  SEL R13, R22, R15, !P0 ;  /* 0x0000000f160d7207 */ /* 0x000fe40004000000 */
[----:B------:R-:W-:-:S07]  /*87d0*/  SEL R20, R15, R22, !P0 ;  /* 0x000000160f147207 */ /* 0x000fce0004000000 */
.L_x_174:
[----:B------:R-:W-:Y:S05]  /*87e0*/  BSYNC B1 ;  /* 0x0000000000017941 */ /* 0x000fea0003800000 */
.L_x_173:
[----:B------:R-:W-:-:S13]  /*87f0*/  LOP3.LUT P0, RZ, R4, 0xff, RZ, 0xc0, !PT ;  /* 0x000000ff04ff7812 */ /* 0x000fda000780c0ff */
[----:B------:R-:W-:Y:S05]  /*8800*/  @P0 BRA `(.L_x_177) ;  /* 0xfffffff400380947 */ /* 0x000fea000383ffff */
[----:B------:R-:W-:Y:S05]  /*8810*/  BSYNC B0 ;  /* 0x0000000000007941 */ /* 0x000fea0003800000 */
.L_x_166:
[----:B------:R-:W-:-:S03]  /*8820*/  UMOV UR5, 0xffffffff ;  /* 0xffffffff00057882 */ /* 0x000fc60000000000 */
[----:B------:R-:W-:Y:S05]  /*8830*/  BRA.DIV UR5, `(.L_x_178) ;  /* 0x0000000205f07947 */ /* 0x000fea000b800000 */
[----:B------:R-:W-:-:S13]  /*8840*/  ELECT P6, URZ, PT ;  /* 0x00000000003f782f */ /* 0x000fda00038c0000 */
.L_x_191:
[----:B------:R-:W-:Y:S04]  /*8850*/  BSSY B0, `(.L_x_179) ;  /* 0x0000022000007945 */ /* 0x000fe80003800000 */
[----:B------:R-:W-:Y:S05]  /*8860*/  @!P6 BRA `(.L_x_180) ;  /* 0x000000000080e947 */ /* 0x000fea0003800000 */
[----:B------:R-:W-:-:S04]  /*8870*/  LOP3.LUT R19, R19, 0x2, RZ, 0xfc, !PT ;  /* 0x0000000213137812 */ /* 0x000fc800078efcff */
[----:B------:R-:W-:-:S13]  /*8880*/  ISETP.NE.AND P0, PT, R19, 0x3, PT ;  /* 0x000000031300780c */ /* 0x000fda0003f05270 */
[----:B------:R-:W-:Y:S05]  /*8890*/  @!P0 BRA `(.L_x_181) ;  /* 0x0000000000048947 */ /* 0x000fea0003800000 */
[----:B------:R-:W-:Y:S01]  /*88a0*/  BPT.TRAP 0x1 ;  /* 0x000000040000795c */ /* 0x000fe20000300000 */
.L_x_181:
[----:B------:R-:W0:Y:S01]  /*88b0*/  S2R R5, SR_CgaCtaId ;  /* 0x0000000000057919 */ /* 0x000e220000008800 */
[----:B------:R-:W-:Y:S02]  /*88c0*/  MOV R2, 0x400 ;  /* 0x0000040000027802 */ /* 0x000fe40000000f00 */
[----:B------:R-:W-:Y:S02]  /*88d0*/  SHF.L.U32 R4, R0, 0x1f, RZ ;  /* 0x0000001f00047819 */ /* 0x000fe400000006ff */
[----:B0-----:R-:W-:-:S05]  /*88e0*/  LEA R2, R5, R2, 0x18 ;  /* 0x0000000205027211 */ /* 0x001fca00078ec0ff */
[----:B------:R-:W-:-:S04]  /*88f0*/  VIADD R2, R2, 0x18 ;  /* 0x0000001802027836 */ /* 0x000fc80000000000 */
[C---:B------:R-:W-:Y:S02]  /*8900*/  IMAD R7, R3.reuse, 0x8, R2 ;  /* 0x0000000803077824 */ /* 0x040fe400078e0202 */
[----:B------:R-:W-:Y:S02]  /*8910*/  VIADD R3, R3, 0x1 ;  /* 0x0000000103037836 */ /* 0x000fe40000000000 */
[----:B------:R-:W0:Y:S03]  /*8920*/  SYNCS.PHASECHK.TRANS64.TRYWAIT P0, [R7+URZ], R4 ;  /* 0x00000004070075a7 */ /* 0x000e26000800017f */
[----:B------:R-:W-:-:S04]  /*8930*/  ISETP.NE.AND P1, PT, R3, 0x3, PT ;  /* 0x000000030300780c */ /* 0x000fc80003f25270 */
[----:B------:R-:W-:Y:S02]  /*8940*/  SEL R5, RZ, 0x1, P1 ;  /* 0x00000001ff057807 */ /* 0x000fe40000800000 */
[----:B------:R-:W-:Y:S02]  /*8950*/  SEL R3, R3, RZ, P1 ;  /* 0x000000ff03037207 */ /* 0x000fe40000800000 */
[----:B------:R-:W-:-:S03]  /*8960*/  LOP3.LUT R9, R0, R5, RZ, 0x3c, !PT ;  /* 0x0000000500097212 */ /* 0x000fc600078e3cff */
[----:B------:R-:W-:Y:S01]  /*8970*/  IMAD R6, R3, 0x8, R2 ;  /* 0x0000000803067824 */ /* 0x000fe200078e0202 */
[----:B------:R-:W-:Y:S01]  /*8980*/  SHF.L.U32 R5, R9, 0x1f, RZ ;  /* 0x0000001f09057819 */ /* 0x000fe200000006ff */
[----:B0-----:R-:W-:Y:S06]  /*8990*/  @!P0 BRA `(.L_x_182) ;  /* 0x0000000000b88947 */ /* 0x001fec0003800000 */
.L_x_192:
[----:B------:R-:W1:Y:S01]  /*89a0*/  SYNCS.PHASECHK.TRANS64.TRYWAIT P0, [R6+URZ], R5 ;  /* 0x00000005060075a7 */ /* 0x000e62000800017f */
[----:B------:R-:W-:-:S05]  /*89b0*/  VIADD R0, R3, 0x1 ;  /* 0x0000000103007836 */ /* 0x000fca0000000000 */
[----:B------:R-:W-:-:S04]  /*89c0*/  ISETP.NE.AND P1, PT, R0, 0x3, PT ;  /* 0x000000030000780c */ /* 0x000fc80003f25270 */
[----:B0-----:R-:W-:Y:S02]  /*89d0*/  SEL R4, RZ, 0x1, P1 ;  /* 0x00000001ff047807 */ /* 0x001fe40000800000 */
[----:B------:R-:W-:Y:S02]  /*89e0*/  SEL R3, R0, RZ, P1 ;  /* 0x000000ff00037207 */ /* 0x000fe40000800000 */
[----:B------:R-:W-:Y:S01]  /*89f0*/  LOP3.LUT R0, R9, R4, RZ, 0x3c, !PT ;  /* 0x0000000409007212 */ /* 0x000fe200078e3cff */
[----:B-1----:R-:W-:Y:S06]  /*8a00*/  @!P0 BRA `(.L_x_183) ;  /* 0x0000000000b08947 */ /* 0x002fec0003800000 */
.L_x_193:
[----:B------:R-:W-:Y:S01]  /*8a10*/  IMAD R3, R3, 0x8, R2 ;  /* 0x0000000803037824 */ /* 0x000fe200078e0202 */
[----:B------:R-:W-:-:S07]  /*8a20*/  SHF.L.U32 R0, R0, 0x1f, RZ ;  /* 0x0000001f00007819 */ /* 0x000fce00000006ff */
.L_x_184:
[----:B-1----:R1:W2:Y:S02]  /*8a30*/  SYNCS.PHASECHK.TRANS64.TRYWAIT P0, [R3+URZ], R0 ;  /* 0x00000000030075a7 */ /* 0x0022a4000800017f */
[----:B--2---:R-:W-:Y:S05]  /*8a40*/  @!P0 NANOSLEEP.SYNCS 0x989680 ;  /* 0x009896800000895d */ /* 0x004fea0003900000 */
[----:B------:R-:W2:Y:S02]  /*8a50*/  @!P0 SYNCS.PHASECHK.TRANS64 P0, [R3+URZ], R0 ;  /* 0x00000000030085a7 */ /* 0x000ea4000800007f */
[----:B--2---:R-:W-:Y:S05]  /*8a60*/  @!P0 BRA `(.L_x_184) ;  /* 0xfffffffc00f08947 */ /* 0x004fea000383ffff */
.L_x_180:
[----:B------:R-:W-:Y:S05]  /*8a70*/  BSYNC B0 ;  /* 0x0000000000007941 */ /* 0x000fea0003800000 */
.L_x_179:
[----:B------:R-:W-:Y:S05]  /*8a80*/  EXIT ;  /* 0x000000000000794d */ /* 0x000fea0003800000 */
.L_x_21:
[----:B---3--:R3:W4:Y:S02]  /*8a90*/  SYNCS.PHASECHK.TRANS64.TRYWAIT P1, [R3+URZ], R0 ;  /* 0x00000000030075a7 */ /* 0x008724000802017f */
[----:B----4-:R-:W-:Y:S05]  /*8aa0*/  @!P1 NANOSLEEP.SYNCS 0x989680 ;  /* 0x009896800000995d */ /* 0x010fea0003900000 */
[----:B------:R-:W4:Y:S02]  /*8ab0*/  @!P1 SYNCS.PHASECHK.TRANS64 P1, [R3+URZ], R0 ;  /* 0x00000000030095a7 */ /* 0x000f24000802007f */
[----:B----4-:R-:W-:Y:S05]  /*8ac0*/  @!P1 BRA `(.L_x_21) ;  /* 0xfffffffc00f09947 */ /* 0x010fea000383ffff */
[----:B------:R-:W-:Y:S05]  /*8ad0*/  BRA `(.L_x_20) ;  /* 0xffffff8800707947 */ /* 0x000fea000383ffff */
.L_x_26:
[----:B-1----:R1:W2:Y:S02]  /*8ae0*/  SYNCS.PHASECHK.TRANS64.TRYWAIT P1, [R5+URZ], R4 ;  /* 0x00000004050075a7 */ /* 0x0022a4000802017f */
[----:B--2---:R-:W-:Y:S05]  /*8af0*/  @!P1 NANOSLEEP.SYNCS 0x989680 ;  /* 0x009896800000995d */ /* 0x004fea0003900000 */
[----:B------:R-:W2:Y:S02]  /*8b00*/  @!P1 SYNCS.PHASECHK.TRANS64 P1, [R5+URZ], R4 ;  /* 0x00000004050095a7 */ /* 0x000ea4000802007f */
[----:B--2---:R-:W-:Y:S05]  /*8b10*/  @!P1 BRA `(.L_x_26) ;  /* 0xfffffffc00f09947 */ /* 0x004fea000383ffff */
[----:B------:R-:W-:Y:S05]  /*8b20*/  BRA `(.L_x_25) ;  /* 0xffffff8c00c07947 */ /* 0x000fea000383ffff */
.L_x_167:
[----:B------:R-:W-:Y:S01]  /*8b30*/  BSSY B1, `(.L_x_185) ;  /* 0x0000006000017945 */ /* 0x000fe20003800000 */
[----:B------:R-:W-:-:S07]  /*8b40*/  IMAD.MOV.U32 R15, RZ, RZ, -0x1 ;  /* 0xffffffffff0f7424 */ /* 0x000fce00078e00ff */
[----:B------:R-:W-:Y:S05]  /*8b50*/  WARPSYNC.COLLECTIVE R15, `(.L_x_186) ;  /* 0x000000000f0c7348 */ /* 0x000fea0003c00000 */
[----:B------:R-:W-:Y:S02]  /*8b60*/  ELECT P6, UR62, PT ;  /* 0x00000000003e782f */ /* 0x000fe400038c0000 */
[----:B------:R-:W-:Y:S01]  /*8b70*/  MOV R14, UR62 ;  /* 0x0000003e000e7c02 */ /* 0x000fe20008000f00 */
[----:B------:R-:W-:Y:S10]  /*8b80*/  ENDCOLLECTIVE ;  /* 0x000000000000791b */ /* 0x000ff40003800000 */
.L_x_186:
[----:B------:R-:W-:Y:S05]  /*8b90*/  BSYNC B1 ;  /* 0x0000000000017941 */ /* 0x000fea0003800000 */
.L_x_185:
[----:B------:R-:W-:Y:S05]  /*8ba0*/  BRA `(.L_x_187) ;  /* 0xfffffff0005c7947 */ /* 0x000fea000383ffff */
.L_x_170:
[----:B0-----:R0:W1:Y:S02]  /*8bb0*/  SYNCS.PHASECHK.TRANS64.TRYWAIT P0, [R20+URZ+0x18], R7 ;  /* 0x00001807140075a7 */ /* 0x001064000800017f */
[----:B-1----:R-:W-:Y:S05]  /*8bc0*/  @!P0 NANOSLEEP.SYNCS 0x989680 ;  /* 0x009896800000895d */ /* 0x002fea0003900000 */
[----:B------:R-:W1:Y:S02]  /*8bd0*/  @!P0 SYNCS.PHASECHK.TRANS64 P0, [R20+URZ+0x18], R7 ;  /* 0x00001807140085a7 */ /* 0x000e64000800007f */
[----:B-1----:R-:W-:Y:S05]  /*8be0*/  @!P0 BRA `(.L_x_170) ;  /* 0xfffffffc00f08947 */ /* 0x002fea000383ffff */
[----:B------:R-:W-:Y:S05]  /*8bf0*/  BRA `(.L_x_188) ;  /* 0xfffffff0009c7947 */ /* 0x000fea000383ffff */
.L_x_178:
[----:B------:R-:W-:Y:S01]  /*8c00*/  BSSY B0, `(.L_x_189) ;  /* 0x0000006000007945 */ /* 0x000fe20003800000 */
[----:B------:R-:W-:-:S07]  /*8c10*/  IMAD.MOV.U32 R15, RZ, RZ, -0x1 ;  /* 0xffffffffff0f7424 */ /* 0x000fce00078e00ff */
[----:B------:R-:W-:Y:S05]  /*8c20*/  WARPSYNC.COLLECTIVE R15, `(.L_x_190) ;  /* 0x000000000f0c7348 */ /* 0x000fea0003c00000 */
[----:B------:R-:W-:Y:S02]  /*8c30*/  ELECT P6, UR62, PT ;  /* 0x00000000003e782f */ /* 0x000fe400038c0000 */
[----:B------:R-:W-:Y:S01]  /*8c40*/  MOV R14, UR62 ;  /* 0x0000003e000e7c02 */ /* 0x000fe20008000f00 */
[----:B------:R-:W-:Y:S10]  /*8c50*/  ENDCOLLECTIVE ;  /* 0x000000000000791b */ /* 0x000ff40003800000 */
.L_x_190:
[----:B------:R-:W-:Y:S05]  /*8c60*/  BSYNC B0 ;  /* 0x0000000000007941 */ /* 0x000fea0003800000 */
.L_x_189:
[----:B------:R-:W-:Y:S05]  /*8c70*/  BRA `(.L_x_191) ;  /* 0xfffffff800f47947 */ /* 0x000fea000383ffff */
.L_x_182:
[----:B0-----:R0:W1:Y:S02]  /*8c80*/  SYNCS.PHASECHK.TRANS64.TRYWAIT P0, [R7+URZ], R4 ;  /* 0x00000004070075a7 */ /* 0x001064000800017f */
[----:B-1----:R-:W-:Y:S05]  /*8c90*/  @!P0 NANOSLEEP.SYNCS 0x989680 ;  /* 0x009896800000895d */ /* 0x002fea0003900000 */
[----:B------:R-:W1:Y:S02]  /*8ca0*/  @!P0 SYNCS.PHASECHK.TRANS64 P0, [R7+URZ], R4 ;  /* 0x00000004070085a7 */ /* 0x000e64000800007f */
[----:B-1----:R-:W-:Y:S05]  /*8cb0*/  @!P0 BRA `(.L_x_182) ;  /* 0xfffffffc00f08947 */ /* 0x002fea000383ffff */
[----:B------:R-:W-:Y:S05]  /*8cc0*/  BRA `(.L_x_192) ;  /* 0xfffffffc00347947 */ /* 0x000fea000383ffff */
.L_x_183:
[----:B0-----:R0:W1:Y:S02]  /*8cd0*/  SYNCS.PHASECHK.TRANS64.TRYWAIT P0, [R6+URZ], R5 ;  /* 0x00000005060075a7 */ /* 0x001064000800017f */
[----:B-1----:R-:W-:Y:S05]  /*8ce0*/  @!P0 NANOSLEEP.SYNCS 0x989680 ;  /* 0x009896800000895d */ /* 0x002fea0003900000 */
[----:B------:R-:W1:Y:S02]  /*8cf0*/  @!P0 SYNCS.PHASECHK.TRANS64 P0, [R6+URZ], R5 ;  /* 0x00000005060085a7 */ /* 0x000e64000800007f */
[----:B-1----:R-:W-:Y:S05]  /*8d00*/  @!P0 BRA `(.L_x_183) ;  /* 0xfffffffc00f08947 */ /* 0x002fea000383ffff */
[----:B------:R-:W-:Y:S05]  /*8d10*/  BRA `(.L_x_193) ;  /* 0xfffffffc003c7947 */ /* 0x000fea000383ffff */
.L_x_194:
[----:B------:R-:W-:-:S00]  /*8d20*/  BRA `(.L_x_194) ;  /* 0xfffffffc00fc7947 */ /* 0x000fc0000383ffff */
[----:B------:R-:W-:-:S00]  /*8d30*/  NOP ;  /* 0x0000000000007918 */ /* 0x000fc00000000000 */
        /* <DEDUP_REMOVED lines=12> */
.L_x_195:


//--------------------- .nv.global.init           --------------------------
	.section	.nv.global.init,"aw",@progbits
.nv.global.init:
	.type		$str$22,@object
	.size		$str$22,($str$23 - $str$22)
$str$22:
        /*0000*/ 	.byte	0x6b, 0x5f, 0x74, 0x69, 0x6c, 0x65, 0x5f, 0x63, 0x6f, 0x75, 0x6e, 0x74, 0x20, 0x3e, 0x3d, 0x20
        /*0010*/ 	.byte	0x31, 0x00
	.type		$str$23,@object
	.size		$str$23,(__unnamed_1 - $str$23)
$str$23:
        /*0012*/ 	.byte	0x2f, 0x74, 0x6d, 0x70, 0x2f, 0x63, 0x75, 0x74, 0x6c, 0x61, 0x73, 0x73, 0x5f, 0x73, 0x77, 0x65
        /*0022*/ 	.byte	0x65, 0x70, 0x5f, 0x73, 0x72, 0x63, 0x2f, 0x69, 0x6e, 0x63, 0x6c, 0x75, 0x64, 0x65, 0x2f, 0x63
        /*0032*/ 	.byte	0x75, 0x74, 0x6c, 0x61, 0x73, 0x73, 0x2f, 0x67, 0x65, 0x6d, 0x6d, 0x2f, 0x63, 0x6f, 0x6c, 0x6c
        /*0042*/ 	.byte	0x65, 0x63, 0x74, 0x69, 0x76, 0x65, 0x2f, 0x73, 0x6d, 0x39, 0x30, 0x5f, 0x6d, 0x6d, 0x61, 0x5f
        /*0052*/ 	.byte	0x74, 0x6d, 0x61, 0x5f, 0x67, 0x6d, 0x6d, 0x61, 0x5f, 0x73, 0x73, 0x5f, 0x77, 0x61, 0x72, 0x70
        /*0062*/ 	.byte	0x73, 0x70, 0x65, 0x63, 0x69, 0x61, 0x6c, 0x69, 0x7a, 0x65, 0x64, 0x2e, 0x68, 0x70, 0x70, 0x00
	.type		__unnamed_1,@object
	.size		__unnamed_1,(.L_0 - __unnamed_1)
__unnamed_1:
        /*0072*/ 	.byte	0x76, 0x6f, 0x69, 0x64, 0x20, 0x63, 0x75, 0x74, 0x6c, 0x61, 0x73, 0x73, 0x3a, 0x3a, 0x67, 0x65
        /* <DEDUP_REMOVED lines=180> */
        /*0bc2*/ 	.byte	0x65, 0x3a, 0x3a, 0x69, 0x64, 0x65, 0x6e, 0x74, 0x69, 0x74, 0x79, 0x5d, 0x00
.L_0:


//--------------------- .nv.shared._ZN7cutlass13device_kernelINS_4gemm6kernel13GemmUniversalIN4cute5tupleIJiiiiEEENS1_10collective13CollectiveMmaINS1_34MainloopSm90TmaGmmaWarpSpecializedILi3ENS5_IJNS4_1CILi1EEENSA_ILi2EEESB_EEENS1_35KernelTmaWarpSpecializedCooperativeEEENS5_IJNSA_ILi256EEENSA_ILi64EEESH_EEENS_10bfloat16_tENS5_IJlSB_lEEESJ_SK_NS4_8TiledMMAINS4_8MMA_AtomIJNS4_4SM904GMMA27MMA_64x64x16_F32BF16BF16_SSILNSO_5MajorE0ELSQ_0ELNSO_7ScaleInE1ELSR_1EEEEEENS4_6LayoutINS5_IJSC_SB_SB_EEENS5_IJSB_NSA_ILi0EEESW_EEEEENS5_IJNS4_10UnderscoreESZ_SZ_EEEEENS4_23SM90_TMA_LOAD_MULTICASTENS4_14ComposedLayoutINS4_7SwizzleILi3ELi4ELi3EEENS4_18smem_ptr_flag_bitsILi16EEENSU_INS5_IJNSA_ILi8EEESH_EEENS5_IJSH_SB_EEEEEEEvNS4_8identityENS4_13SM90_TMA_LOADES1C_vS1D_EENS_8epilogue10collective6detail29Sm90TmaWarpSpecializedAdapterINS1H_15DefaultEpilogueISJ_SK_SK_NS1G_6thread17LinearCombinationISJ_Li1EffLNS1L_9ScaleType4KindE0ELNS_15FloatRoundStyleE2ESJ_EENS1_15EpilogueDefaultEEEEEvvEEEEvNT_6ParamsE --------------------------
	.section	.nv.shared._ZN7cutlass13device_kernelINS_4gemm6kernel13GemmUniversalIN4cute5tupleIJiiiiEEENS1_10collective13CollectiveMmaINS1_34MainloopSm90TmaGmmaWarpSpecializedILi3ENS5_IJNS4_1CILi1EEENSA_ILi2EEESB_EEENS1_35KernelTmaWarpSpecializedCooperativeEEENS5_IJNSA_ILi256EEENSA_ILi64EEESH_EEENS_10bfloat16_tENS5_IJlSB_lEEESJ_SK_NS4_8TiledMMAINS4_8MMA_AtomIJNS4_4SM904GMMA27MMA_64x64x16_F32BF16BF16_SSILNSO_5MajorE0ELSQ_0ELNSO_7ScaleInE1ELSR_1EEEEEENS4_6LayoutINS5_IJSC_SB_SB_EEENS5_IJSB_NSA_ILi0EEESW_EEEEENS5_IJNS4_10UnderscoreESZ_SZ_EEEEENS4_23SM90_TMA_LOAD_MULTICASTENS4_14ComposedLayoutINS4_7SwizzleILi3ELi4ELi3EEENS4_18smem_ptr_flag_bitsILi16EEENSU_INS5_IJNSA_ILi8EEESH_EEENS5_IJSH_SB_EEEEEEEvNS4_8identityENS4_13SM90_TMA_LOADES1C_vS1D_EENS_8epilogue10collective6detail29Sm90TmaWarpSpecializedAdapterINS1H_15DefaultEpilogueISJ_SK_SK_NS1G_6thread17LinearCombinationISJ_Li1EffLNS1L_9ScaleType4KindE0ELNS_15FloatRoundStyleE2ESJ_EENS1_15EpilogueDefaultEEEEEvvEEEEvNT_6ParamsE,"aw",@nobits
	.sectionflags	@""
	.align	16
	.zero		1024


//--------------------- .nv.shared.reserved.0     --------------------------
	.section	.nv.shared.reserved.0,"aw",@nobits
	.weak		__nv_reservedSMEM_offset_0_alias
	.size		__nv_reservedSMEM_offset_0_alias, 0, 0
	.other		__nv_reservedSMEM_offset_0_alias,@"STO_CUDA_RESERVED_SHARED STV_DEFAULT"
__nv_reservedSMEM_offset_0_alias:
	.zero		0


//--------------------- .nv.global                --------------------------
	.section	.nv.global,"aw",@nobits
.nv.global:
	.type		_ZN39_INTERNAL_e5992140_4_k_cu_95956b82_28984cute1_E,@object
	.size		_ZN39_INTERNAL_e5992140_4_k_cu_95956b82_28984cute1_E,(_ZN39_INTERNAL_e5992140_4_k_cu_95956b82_28984cuda3std3__45__cpo6cbeginE - _ZN39_INTERNAL_e5992140_4_k_cu_95956b82_28984cute1_E)
_ZN39_INTERNAL_e5992140_4_k_cu_95956b82_28984cute1_E:
	.zero		1
	.type		_ZN39_INTERNAL_e5992140_4_k_cu_95956b82_28984cuda3std3__45__cpo6cbeginE,@object
	.size		_ZN39_INTERNAL_e5992140_4_k_cu_95956b82_28984cuda3std3__45__cpo6cbeginE,(_ZN39_INTERNAL_e5992140_4_k_cu_95956b82_28984cuda3std3__48in_placeE - _ZN39_INTERNAL_e5992140_4_k_cu_95956b82_28984cuda3std3__45__cpo6cbeginE)
_ZN39_INTERNAL_e5992140_4_k_cu_95956b82_28984cuda3std3__45__cpo6cbeginE:
	.zero		1
	.type		_ZN39_INTERNAL_e5992140_4_k_cu_95956b82_28984cuda3std3__48in_placeE,@object
	.size		_ZN39_INTERNAL_e5992140_4_k_cu_95956b82_28984cuda3std3__48in_placeE,(_ZN39_INTERNAL_e5992140_4_k_cu_95956b82_28984cuda3std6ranges3__45__cpo9iter_moveE - _ZN39_INTERNAL_e5992140_4_k_cu_95956b82_28984cuda3std3__48in_placeE)
_ZN39_INTERNAL_e5992140_4_k_cu_95956b82_28984cuda3std3__48in_placeE:
	.zero		1
	.type		_ZN39_INTERNAL_e5992140_4_k_cu_95956b82_28984cuda3std6ranges3__45__cpo9iter_moveE,@object
	.size		_ZN39_INTERNAL_e5992140_4_k_cu_95956b82_28984cuda3std6ranges3__45__cpo9iter_moveE,(_ZN39_INTERNAL_e5992140_4_k_cu_95956b82_28984cuda3std3__45__cpo5beginE - _ZN39_INTERNAL_e5992140_4_k_cu_95956b82_28984cuda3std6ranges3__45__cpo9iter_moveE)
_ZN39_INTERNAL_e5992140_4_k_cu_95956b82_28984cuda3std6ranges3__45__cpo9iter_moveE:
	.zero		1
	.type		_ZN39_INTERNAL_e5992140_4_k_cu_95956b82_28984cuda3std3__45__cpo5beginE,@object
	.size		_ZN39_INTERNAL_e5992140_4_k_cu_95956b82_28984cuda3std3__45__cpo5beginE,(_ZN39_INTERNAL_e5992140_4_k_cu_95956b82_28984cuda3std3__441_GLOBAL__N__e5992140_4_k_cu_95956b82_28986ignoreE - _ZN39_INTERNAL_e5992140_4_k_cu_95956b82_28984cuda3std3__45__cpo5beginE)
_ZN39_INTERNAL_e5992140_4_k_cu_95956b82_28984cuda3std3__45__cpo5beginE:
	.zero		1
	.type		_ZN39_INTERNAL_e5992140_4_k_cu_95956b82_28984cuda3std3__441_GLOBAL__N__e5992140_4_k_cu_95956b82_28986ignoreE,@object
	.size		_ZN39_INTERNAL_e5992140_4_k_cu_95956b82_28984cuda3std3__441_GLOBAL__N__e5992140_4_k_cu_95956b82_28986ignoreE,(_ZN39_INTERNAL_e5992140_4_k_cu_95956b82_28984cute7productE - _ZN39_INTERNAL_e5992140_4_k_cu_95956b82_28984cuda3std3__441_GLOBAL__N__e5992140_4_k_cu_95956b82_28986ignoreE)
_ZN39_INTERNAL_e5992140_4_k_cu_95956b82_28984cuda3std3__441_GLOBAL__N__e5992140_4_k_cu_95956b82_28986ignoreE:
	.zero		1
	.type		_ZN39_INTERNAL_e5992140_4_k_cu_95956b82_28984cute7productE,@object
	.size		_ZN39_INTERNAL_e5992140_4_k_cu_95956b82_28984cute7productE,(_ZN39_INTERNAL_e5992140_4_k_cu_95956b82_28984cuda3std3__45__cpo3endE - _ZN39_INTERNAL_e5992140_4_k_cu_95956b82_28984cute7productE)
_ZN39_INTERNAL_e5992140_4_k_cu_95956b82_28984cute7productE:
	.zero		1
	.type		_ZN39_INTERNAL_e5992140_4_k_cu_95956b82_28984cuda3std3__45__cpo3endE,@object
	.size		_ZN39_INTERNAL_e5992140_4_k_cu_95956b82_28984cuda3std3__45__cpo3endE,(_ZN39_INTERNAL_e5992140_4_k_cu_95956b82_28984cuda3std3__419piecewise_constructE - _ZN39_INTERNAL_e5992140_4_k_cu_95956b82_28984cuda3std3__45__cpo3endE)
_ZN39_INTERNAL_e5992140_4_k_cu_95956b82_28984cuda3std3__45__cpo3endE:
	.zero		1
	.type		_ZN39_INTERNAL_e5992140_4_k_cu_95956b82_28984cuda3std3__419piecewise_constructE,@object
	.size		_ZN39_INTERNAL_e5992140_4_k_cu_95956b82_28984cuda3std3__419piecewise_constructE,(_ZN39_INTERNAL_e5992140_4_k_cu_95956b82_28984cuda3std3__45__cpo4cendE - _ZN39_INTERNAL_e5992140_4_k_cu_95956b82_28984cuda3std3__419piecewise_constructE)
_ZN39_INTERNAL_e5992140_4_k_cu_95956b82_28984cuda3std3__419piecewise_constructE:
	.zero		1
	.type		_ZN39_INTERNAL_e5992140_4_k_cu_95956b82_28984cuda3std3__45__cpo4cendE,@object
	.size		_ZN39_INTERNAL_e5992140_4_k_cu_95956b82_28984cuda3std3__45__cpo4cendE,(_ZN39_INTERNAL_e5992140_4_k_cu_95956b82_28984cuda3std6ranges3__45__cpo4swapE - _ZN39_INTERNAL_e5992140_4_k_cu_95956b82_28984cuda3std3__45__cpo4cendE)
_ZN39_INTERNAL_e5992140_4_k_cu_95956b82_28984cuda3std3__45__cpo4cendE:
	.zero		1
	.type		_ZN39_INTERNAL_e5992140_4_k_cu_95956b82_28984cuda3std6ranges3__45__cpo4swapE,@object
	.size		_ZN39_INTERNAL_e5992140_4_k_cu_95956b82_28984cuda3std6ranges3__45__cpo4swapE,(.L_8 - _ZN39_INTERNAL_e5992140_4_k_cu_95956b82_28984cuda3std6ranges3__45__cpo4swapE)
_ZN39_INTERNAL_e5992140_4_k_cu_95956b82_28984cuda3std6ranges3__45__cpo4swapE:
	.zero		1
.L_8:


//--------------------- .nv.constant0._ZN7cutlass13device_kernelINS_4gemm6kernel13GemmUniversalIN4cute5tupleIJiiiiEEENS1_10collective13CollectiveMmaINS1_34MainloopSm90TmaGmmaWarpSpecializedILi3ENS5_IJNS4_1CILi1EEENSA_ILi2EEESB_EEENS1_35KernelTmaWarpSpecializedCooperativeEEENS5_IJNSA_ILi256EEENSA_ILi64EEESH_EEENS_10bfloat16_tENS5_IJlSB_lEEESJ_SK_NS4_8TiledMMAINS4_8MMA_AtomIJNS4_4SM904GMMA27MMA_64x64x16_F32BF16BF16_SSILNSO_5MajorE0ELSQ_0ELNSO_7ScaleInE1ELSR_1EEEEEENS4_6LayoutINS5_IJSC_SB_SB_EEENS5_IJSB_NSA_ILi0EEESW_EEEEENS5_IJNS4_10UnderscoreESZ_SZ_EEEEENS4_23SM90_TMA_LOAD_MULTICASTENS4_14ComposedLayoutINS4_7SwizzleILi3ELi4ELi3EEENS4_18smem_ptr_flag_bitsILi16EEENSU_INS5_IJNSA_ILi8EEESH_EEENS5_IJSH_SB_EEEEEEEvNS4_8identityENS4_13SM90_TMA_LOADES1C_vS1D_EENS_8epilogue10collective6detail29Sm90TmaWarpSpecializedAdapterINS1H_15DefaultEpilogueISJ_SK_SK_NS1G_6thread17LinearCombinationISJ_Li1EffLNS1L_9ScaleType4KindE0ELNS_15FloatRoundStyleE2ESJ_EENS1_15EpilogueDefaultEEEEEvvEEEEvNT_6ParamsE --------------------------
	.section	.nv.constant0._ZN7cutlass13device_kernelINS_4gemm6kernel13GemmUniversalIN4cute5tupleIJiiiiEEENS1_10collective13CollectiveMmaINS1_34MainloopSm90TmaGmmaWarpSpecializedILi3ENS5_IJNS4_1CILi1EEENSA_ILi2EEESB_EEENS1_35KernelTmaWarpSpecializedCooperativeEEENS5_IJNSA_ILi256EEENSA_ILi64EEESH_EEENS_10bfloat16_tENS5_IJlSB_lEEESJ_SK_NS4_8TiledMMAINS4_8MMA_AtomIJNS4_4SM904GMMA27MMA_64x64x16_F32BF16BF16_SSILNSO_5MajorE0ELSQ_0ELNSO_7ScaleInE1ELSR_1EEEEEENS4_6LayoutINS5_IJSC_SB_SB_EEENS5_IJSB_NSA_ILi0EEESW_EEEEENS5_IJNS4_10UnderscoreESZ_SZ_EEEEENS4_23SM90_TMA_LOAD_MULTICASTENS4_14ComposedLayoutINS4_7SwizzleILi3ELi4ELi3EEENS4_18smem_ptr_flag_bitsILi16EEENSU_INS5_IJNSA_ILi8EEESH_EEENS5_IJSH_SB_EEEEEEEvNS4_8identityENS4_13SM90_TMA_LOADES1C_vS1D_EENS_8epilogue10collective6detail29Sm90TmaWarpSpecializedAdapterINS1H_15DefaultEpilogueISJ_SK_SK_NS1G_6thread17LinearCombinationISJ_Li1EffLNS1L_9ScaleType4KindE0ELNS_15FloatRoundStyleE2ESJ_EENS1_15EpilogueDefaultEEEEEvvEEEEvNT_6ParamsE,"a",@progbits
	.sectionflags	@""
	.align	4
.nv.constant0._ZN7cutlass13device_kernelINS_4gemm6kernel13GemmUniversalIN4cute5tupleIJiiiiEEENS1_10collective13CollectiveMmaINS1_34MainloopSm90TmaGmmaWarpSpecializedILi3ENS5_IJNS4_1CILi1EEENSA_ILi2EEESB_EEENS1_35KernelTmaWarpSpecializedCooperativeEEENS5_IJNSA_ILi256EEENSA_ILi64EEESH_EEENS_10bfloat16_tENS5_IJlSB_lEEESJ_SK_NS4_8TiledMMAINS4_8MMA_AtomIJNS4_4SM904GMMA27MMA_64x64x16_F32BF16BF16_SSILNSO_5MajorE0ELSQ_0ELNSO_7ScaleInE1ELSR_1EEEEEENS4_6LayoutINS5_IJSC_SB_SB_EEENS5_IJSB_NSA_ILi0EEESW_EEEEENS5_IJNS4_10UnderscoreESZ_SZ_EEEEENS4_23SM90_TMA_LOAD_MULTICASTENS4_14ComposedLayoutINS4_7SwizzleILi3ELi4ELi3EEENS4_18smem_ptr_flag_bitsILi16EEENSU_INS5_IJNSA_ILi8EEESH_EEENS5_IJSH_SB_EEEEEEEvNS4_8identityENS4_13SM90_TMA_LOADES1C_vS1D_EENS_8epilogue10collective6detail29Sm90TmaWarpSpecializedAdapterINS1H_15DefaultEpilogueISJ_SK_SK_NS1G_6thread17LinearCombinationISJ_Li1EffLNS1L_9ScaleType4KindE0ELNS_15FloatRoundStyleE2ESJ_EENS1_15EpilogueDefaultEEEEEvvEEEEvNT_6ParamsE:
	.zero		1664


//--------------------- SYMBOLS --------------------------

	.type		.nv.reservedSmem.offset0,@object
	.size		.nv.reservedSmem.offset0,0x4
	.type		__assertfail,@function
